	.target	sm_90a

	.elftype	@"ET_EXEC"


//--------------------- .note.nv.tkinfo           --------------------------
	.section	.note.nv.tkinfo,"",@"SHT_NOTE"
	.sectionflags	@"SHF_NOTE_NV_TKINFO"
	.tkinfo
        /*0018*/ 	.word	0x00000002
        /*0030*/ 	.string	""
        /*0030*/ 	.string	"ptxas"
        /*0030*/ 	.string	"Cuda compilation tools, release 13.0, V13.0.88"
        /*0030*/ 	.string	"Build cuda_13.0.r13.0/compiler.36424714_0"
        /*0030*/ 	.string	"-v  -suppress-debug-info  -lineinfo  -arch sm_90a "



//--------------------- .note.nv.cuinfo           --------------------------
	.section	.note.nv.cuinfo,"",@"SHT_NOTE"
	.sectionflags	@"SHF_NOTE_NV_CUINFO"
        /*0018*/ 	.short	0x0002
        /*001a*/ 	.short	0x005a
        /*001c*/ 	.short	0x0082
	.zero		2


//--------------------- .nv.info                  --------------------------
	.section	.nv.info,"",@"SHT_CUDA_INFO"
	.align	4


	//----- nvinfo : EIATTR_REGCOUNT
	.align		4
        /*0000*/ 	.byte	0x04, 0x2f
        /*0002*/ 	.short	(.L_1 - .L_0)
	.align		4
.L_0:
        /*0004*/ 	.word	index@(gluon_wgmma)
        /*0008*/ 	.word	0x000000ff


	//----- nvinfo : EIATTR_FRAME_SIZE
	.align		4
.L_1:
        /*000c*/ 	.byte	0x04, 0x11
        /*000e*/ 	.short	(.L_3 - .L_2)
	.align		4
.L_2:
        /*0010*/ 	.word	index@(gluon_wgmma)
        /*0014*/ 	.word	0x00000ad0


	//----- nvinfo : EIATTR_MIN_STACK_SIZE
	.align		4
.L_3:
        /*0018*/ 	.byte	0x04, 0x12
        /*001a*/ 	.short	(.L_5 - .L_4)
	.align		4
.L_4:
        /*001c*/ 	.word	index@(gluon_wgmma)
        /*0020*/ 	.word	0x00000ad0
.L_5:


//--------------------- .nv.compat                --------------------------
	.section	.nv.compat,"",@"SHT_CUDA_COMPAT_INFO"
	.align	4
        /*0000*/ 	.byte	0x02, 0x09, 0x01, 0x00, 0x02, 0x02, 0x04, 0x00, 0x02, 0x05, 0x05, 0x00, 0x03, 0x07, 0x01, 0x01
        /*0010*/ 	.byte	0x02, 0x03, 0x03, 0x00, 0x02, 0x06, 0x01, 0x00, 0x04, 0x0b, 0x08, 0x00, 0x00, 0x00, 0x00, 0x00
        /*0020*/ 	.byte	0x00, 0x00, 0x00, 0x00


//--------------------- .nv.info.gluon_wgmma      --------------------------
	.section	.nv.info.gluon_wgmma,"",@"SHT_CUDA_INFO"
	.sectionflags	@""
	.align	4


	//----- nvinfo : EIATTR_CUDA_API_VERSION
	.align		4
        /*0000*/ 	.byte	0x04, 0x37
        /*0002*/ 	.short	(.L_7 - .L_6)
.L_6:
        /*0004*/ 	.word	0x00000082


	//----- nvinfo : EIATTR_KPARAM_INFO
	.align		4
.L_7:
        /*0008*/ 	.byte	0x04, 0x17
        /*000a*/ 	.short	(.L_9 - .L_8)
.L_8:
        /*000c*/ 	.word	0x00000000
        /*0010*/ 	.short	0x000a
        /*0012*/ 	.short	0x0048
        /*0014*/ 	.byte	0x00, 0xf4, 0x21, 0x00


	//----- nvinfo : EIATTR_KPARAM_INFO
	.align		4
.L_9:
        /*0018*/ 	.byte	0x04, 0x17
        /*001a*/ 	.short	(.L_11 - .L_10)
.L_10:
        /*001c*/ 	.word	0x00000000
        /*0020*/ 	.short	0x0009
        /*0022*/ 	.short	0x0040
        /*0024*/ 	.byte	0x00, 0xf4, 0x21, 0x00


	//----- nvinfo : EIATTR_KPARAM_INFO
	.align		4
.L_11:
        /*0028*/ 	.byte	0x04, 0x17
        /*002a*/ 	.short	(.L_13 - .L_12)
.L_12:
        /*002c*/ 	.word	0x00000000
        /*0030*/ 	.short	0x0008
        /*0032*/ 	.short	0x0038
        /*0034*/ 	.byte	0x00, 0xf0, 0x21, 0x00


	//----- nvinfo : EIATTR_KPARAM_INFO
	.align		4
.L_13:
        /*0038*/ 	.byte	0x04, 0x17
        /*003a*/ 	.short	(.L_15 - .L_14)
.L_14:
        /*003c*/ 	.word	0x00000000
        /*0040*/ 	.short	0x0007
        /*0042*/ 	.short	0x0030
        /*0044*/ 	.byte	0x00, 0xf0, 0x21, 0x00


	//----- nvinfo : EIATTR_KPARAM_INFO
	.align		4
.L_15:
        /*0048*/ 	.byte	0x04, 0x17
        /*004a*/ 	.short	(.L_17 - .L_16)
.L_16:
        /*004c*/ 	.word	0x00000000
        /*0050*/ 	.short	0x0006
        /*0052*/ 	.short	0x0028
        /*0054*/ 	.byte	0x00, 0xf0, 0x21, 0x00


	//----- nvinfo : EIATTR_KPARAM_INFO
	.align		4
.L_17:
        /*0058*/ 	.byte	0x04, 0x17
        /*005a*/ 	.short	(.L_19 - .L_18)
.L_18:
        /*005c*/ 	.word	0x00000000
        /*0060*/ 	.short	0x0005
        /*0062*/ 	.short	0x0020
        /*0064*/ 	.byte	0x00, 0xf0, 0x11, 0x00


	//----- nvinfo : EIATTR_KPARAM_INFO
	.align		4
.L_19:
        /*0068*/ 	.byte	0x04, 0x17
        /*006a*/ 	.short	(.L_21 - .L_20)
.L_20:
        /*006c*/ 	.word	0x00000000
        /*0070*/ 	.short	0x0004
        /*0072*/ 	.short	0x001c
        /*0074*/ 	.byte	0x00, 0xf0, 0x11, 0x00


	//----- nvinfo : EIATTR_KPARAM_INFO
	.align		4
.L_21:
        /*0078*/ 	.byte	0x04, 0x17
        /*007a*/ 	.short	(.L_23 - .L_22)
.L_22:
        /*007c*/ 	.word	0x00000000
        /*0080*/ 	.short	0x0003
        /*0082*/ 	.short	0x0018
        /*0084*/ 	.byte	0x00, 0xf0, 0x11, 0x00


	//----- nvinfo : EIATTR_KPARAM_INFO
	.align		4
.L_23:
        /*0088*/ 	.byte	0x04, 0x17
        /*008a*/ 	.short	(.L_25 - .L_24)
.L_24:
        /*008c*/ 	.word	0x00000000
        /*0090*/ 	.short	0x0002
        /*0092*/ 	.short	0x0010
        /*0094*/ 	.byte	0x00, 0xf4, 0x21, 0x00


	//----- nvinfo : EIATTR_KPARAM_INFO
	.align		4
.L_25:
        /*0098*/ 	.byte	0x04, 0x17
        /*009a*/ 	.short	(.L_27 - .L_26)
.L_26:
        /*009c*/ 	.word	0x00000000
        /*00a0*/ 	.short	0x0001
        /*00a2*/ 	.short	0x0008
        /*00a4*/ 	.byte	0x00, 0xf4, 0x21, 0x00


	//----- nvinfo : EIATTR_KPARAM_INFO
	.align		4
.L_27:
        /*00a8*/ 	.byte	0x04, 0x17
        /*00aa*/ 	.short	(.L_29 - .L_28)
.L_28:
        /*00ac*/ 	.word	0x00000000
        /*00b0*/ 	.short	0x0000
        /*00b2*/ 	.short	0x0000
        /*00b4*/ 	.byte	0x00, 0xf4, 0x21, 0x00


	//----- nvinfo : EIATTR_SPARSE_MMA_MASK
	.align		4
.L_29:
        /*00b8*/ 	.byte	0x03, 0x50
        /*00ba*/ 	.short	0x0000


	//----- nvinfo : EIATTR_MAXREG_COUNT
	.align		4
        /*00bc*/ 	.byte	0x03, 0x1b
        /*00be*/ 	.short	0x00ff


	//----- nvinfo : EIATTR_NUM_BARRIERS
	.align		4
        /*00c0*/ 	.byte	0x02, 0x4c
        /*00c2*/ 	.byte	0x01
	.zero		1


	//----- nvinfo : EIATTR_ANNOTATIONS
	.align		4
        /*00c4*/ 	.byte	0x04, 0x55
        /*00c6*/ 	.short	(.L_31 - .L_30)


	//   ....[0]....
.L_30:
        /*00c8*/ 	.word	0x00000001
        /*00cc*/ 	.byte	0x50, 0x11, 0x00, 0x00, 0x01, 0x00, 0x00, 0x00, 0xa0, 0x12, 0x00, 0x00, 0x01, 0x00, 0x00, 0x00
        /* <DEDUP_REMOVED lines=1037> */
        /*41ac*/ 	.byte	0x40, 0xbc, 0x00, 0x00, 0x01, 0x00, 0x00, 0x00, 0x50, 0xbc, 0x00, 0x00


	//----- nvinfo : EIATTR_MERCURY_ISA_VERSION
	.align		4
.L_31:
        /*41b8*/ 	.byte	0x03, 0x5f
        /*41ba*/ 	.short	0x0101


	//----- nvinfo : EIATTR_INT_WARP_WIDE_INSTR_OFFSETS
	.align		4
        /*41bc*/ 	.byte	0x04, 0x31
        /*41be*/ 	.short	(.L_33 - .L_32)


	//   ....[0]....
.L_32:
        /*41c0*/ 	.word	0x000012d0


	//   ....[1]....
        /*41c4*/ 	.word	0x000012f0


	//   ....[2]....
        /*41c8*/ 	.word	0x00001310


	//   ....[3]....
        /*41cc*/ 	.word	0x00001430


	//   ....[4]....
        /*41d0*/ 	.word	0x00001450


	//   ....[5]....
        /*41d4*/ 	.word	0x00004d80


	//   ....[6]....
        /*41d8*/ 	.word	0x00004d90


	//----- nvinfo : EIATTR_COOP_GROUP_MASK_REGIDS
	.align		4
.L_33:
        /*41dc*/ 	.byte	0x04, 0x29
        /*41de*/ 	.short	(.L_35 - .L_34)


	//   ....[0]....
.L_34:
        /*41e0*/ 	.word	0xffffffff


	//   ....[1]....
        /*41e4*/ 	.word	0xffffffff


	//   ....[2]....
        /*41e8*/ 	.word	0xffffffff


	//----- nvinfo : EIATTR_COOP_GROUP_INSTR_OFFSETS
	.align		4
.L_35:
        /*41ec*/ 	.byte	0x04, 0x28
        /*41ee*/ 	.short	(.L_37 - .L_36)


	//   ....[0]....
.L_36:
        /*41f0*/ 	.word	0x00000170


	//   ....[1]....
        /*41f4*/ 	.word	0x00000730


	//   ....[2]....
        /*41f8*/ 	.word	0x00000ce0


	//----- nvinfo : EIATTR_MBARRIER_INSTR_OFFSETS
	.align		4
.L_37:
        /*41fc*/ 	.byte	0x04, 0x39
        /*41fe*/ 	.short	(.L_39 - .L_38)


	//   ....[0]....
.L_38:
        /*4200*/ 	.word	0x00002b40
        /*4204*/ 	.word	0x000000ff
        /*4208*/ 	.word	0x00040000
        /*420c*/ 	.short	0x0100
        /*420e*/ 	.byte	0x28
	.zero		1


	//   ....[1]....
        /*4210*/ 	.word	0x00002cf0
        /*4214*/ 	.word	0x000000ff
        /*4218*/ 	.word	0x00040008
        /*421c*/ 	.short	0x0100
        /*421e*/ 	.byte	0x28
	.zero		1


	//   ....[2]....
        /*4220*/ 	.word	0x00002ea0
        /*4224*/ 	.word	0x000000ff
        /*4228*/ 	.word	0x00040010
        /*422c*/ 	.short	0x0100
        /*422e*/ 	.byte	0x28
	.zero		1


	//   ....[3]....
        /*4230*/ 	.word	0x00003050
        /*4234*/ 	.word	0x000000ff
        /*4238*/ 	.word	0x00040018
        /*423c*/ 	.short	0x0100
        /*423e*/ 	.byte	0x28
	.zero		1


	//   ....[4]....
        /*4240*/ 	.word	0x00004eb0
        /*4244*/ 	.word	0x000000ff
        /*4248*/ 	.word	0x00040000
        /*424c*/ 	.short	0x010a
        /*424e*/ 	.byte	0x1b
	.zero		1


	//   ....[5]....
        /*4250*/ 	.word	0x000088f0
        /*4254*/ 	.word	0x000000ff
        /*4258*/ 	.word	0x00040000
        /*425c*/ 	.short	0x0108
        /*425e*/ 	.byte	0x28
	.zero		1


	//   ....[6]....
        /*4260*/ 	.word	0x00008b30
        /*4264*/ 	.word	0x000000ff
        /*4268*/ 	.word	0x00040008
        /*426c*/ 	.short	0x0108
        /*426e*/ 	.byte	0x28
	.zero		1


	//   ....[7]....
        /*4270*/ 	.word	0x00008d70
        /*4274*/ 	.word	0x000000ff
        /*4278*/ 	.word	0x00040010
        /*427c*/ 	.short	0x0108
        /*427e*/ 	.byte	0x28
	.zero		1


	//   ....[8]....
        /*4280*/ 	.word	0x00008f80
        /*4284*/ 	.word	0x000000ff
        /*4288*/ 	.word	0x00040018
        /*428c*/ 	.short	0x0108
        /*428e*/ 	.byte	0x28
	.zero		1


	//   ....[9]....
        /*4290*/ 	.word	0x0000c170
        /*4294*/ 	.word	0x000000ff
        /*4298*/ 	.word	0x00040000
        /*429c*/ 	.short	0x010a
        /*429e*/ 	.byte	0x1b
	.zero		1


	//----- nvinfo : EIATTR_NUM_MBARRIERS
	.align		4
.L_39:
        /*42a0*/ 	.byte	0x03, 0x38
        /*42a2*/ 	.short	0x0004


	//----- nvinfo : EIATTR_EXIT_INSTR_OFFSETS
	.align		4
        /*42a4*/ 	.byte	0x04, 0x1c
        /*42a6*/ 	.short	(.L_41 - .L_40)


	//   ....[0]....
.L_40:
        /*42a8*/ 	.word	0x0000c160


	//----- nvinfo : EIATTR_REQNTID
	.align		4
.L_41:
        /*42ac*/ 	.byte	0x04, 0x10
        /*42ae*/ 	.short	(.L_43 - .L_42)
.L_42:
        /*42b0*/ 	.word	0x00000080
        /*42b4*/ 	.word	0x00000001
        /*42b8*/ 	.word	0x00000001


	//----- nvinfo : EIATTR_CRS_STACK_SIZE
	.align		4
.L_43:
        /*42bc*/ 	.byte	0x04, 0x1e
        /*42be*/ 	.short	(.L_45 - .L_44)
.L_44:
        /*42c0*/ 	.word	0x00000000


	//----- nvinfo : EIATTR_CBANK_PARAM_SIZE
	.align		4
.L_45:
        /*42c4*/ 	.byte	0x03, 0x19
        /*42c6*/ 	.short	0x0050


	//----- nvinfo : EIATTR_PARAM_CBANK
	.align		4
        /*42c8*/ 	.byte	0x04, 0x0a
        /*42ca*/ 	.short	(.L_47 - .L_46)
	.align		4
.L_46:
        /*42cc*/ 	.word	index@(.nv.constant0.gluon_wgmma)
        /*42d0*/ 	.short	0x0210
        /*42d2*/ 	.short	0x0050


	//----- nvinfo : EIATTR_SW_WAR
	.align		4
.L_47:
        /*42d4*/ 	.byte	0x04, 0x36
        /*42d6*/ 	.short	(.L_49 - .L_48)
.L_48:
        /*42d8*/ 	.word	0x00000008
.L_49:


//--------------------- .nv.callgraph             --------------------------
	.section	.nv.callgraph,"",@"SHT_CUDA_CALLGRAPH"
	.align	4
	.sectionentsize	8
	.align		4
        /*0000*/ 	.word	0x00000000
	.align		4
        /*0004*/ 	.word	0xffffffff
	.align		4
        /*0008*/ 	.word	0x00000000
	.align		4
        /*000c*/ 	.word	0xfffffffe
	.align		4
        /*0010*/ 	.word	0x00000000
	.align		4
        /*0014*/ 	.word	0xfffffffd
	.align		4
        /*0018*/ 	.word	0x00000000
	.align		4
        /*001c*/ 	.word	0xfffffffc


//--------------------- .text.gluon_wgmma         --------------------------
	.section	.text.gluon_wgmma,"ax",@progbits
	.align	128
        .global         gluon_wgmma
        .type           gluon_wgmma,@function
        .size           gluon_wgmma,(.L_x_52 - gluon_wgmma)
        .other          gluon_wgmma,@"STO_CUDA_ENTRY STV_DEFAULT"
gluon_wgmma:
.text.gluon_wgmma:
[----:B------:R-:W1:Y:S01]  /*0000*/  LDC R1, c[0x0][0x28] ;  /* 0x00000a00ff017b82 */ /* 0x000e620000000800 */
[----:B------:R-:W2:Y:S07]  /*0010*/  S2R R3, SR_TID.X ;  /* 0x0000000000037919 */ /* 0x000eae0000002100 */
[----:B------:R-:W3:Y:S01]  /*0020*/  S2UR UR4, SR_CgaCtaId ;  /* 0x00000000000479c3 */ /* 0x000ee20000008800 */
[----:B------:R-:W-:Y:S01]  /*0030*/  UMOV UR40, 0x400 ;  /* 0x0000040000287882 */ /* 0x000fe20000000000 */
[----:B------:R-:W-:Y:S01]  /*0040*/  ULDC UR8, c[0x0][0xc] ;  /* 0x0000030000087ab9 */ /* 0x000fe20000000800 */
[----:B------:R-:W-:Y:S01]  /*0050*/  ULDC.64 UR12, c[0x0][0x250] ;  /* 0x00009400000c7ab9 */ /* 0x000fe20000000a00 */
[----:B------:R-:W-:Y:S01]  /*0060*/  UMOV UR15, URZ ;  /* 0x0000003f000f7c82 */ /* 0x000fe20008000000 */
[----:B------:R-:W-:Y:S01]  /*0070*/  BSSY B0, `(.L_x_0) ;  /* 0x000001f000007945 */ /* 0x000fe20003800000 */
[----:B-1----:R-:W-:-:S02]  /*0080*/  VIADD R1, R1, 0xfffff530 ;  /* 0xfffff53001017836 */ /* 0x002fc40000000000 */
[----:B------:R-:W1:Y:S08]  /*0090*/  LDC R6, c[0x0][0x228] ;  /* 0x00008a00ff067b82 */ /* 0x000e700000000800 */
[----:B------:R-:W4:Y:S08]  /*00a0*/  LDC R14, c[0x0][0x230] ;  /* 0x00008c00ff0e7b82 */ /* 0x000f300000000800 */
[----:B------:R-:W-:Y:S01]  /*00b0*/  S2UR UR5, SR_CTAID.Y ;  /* 0x00000000000579c3 */ /* 0x000fe20000002600 */
[----:B---3--:R-:W-:-:S03]  /*00c0*/  ULEA UR40, UR4, UR40, 0x18 ;  /* 0x0000002804287291 */ /* 0x008fc6000f8ec03f */
[----:B------:R-:W-:Y:S01]  /*00d0*/  ULDC UR4, c[0x0][0x10] ;  /* 0x0000040000047ab9 */ /* 0x000fe20000000800 */
[----:B--2---:R-:W-:-:S03]  /*00e0*/  LOP3.LUT R2, R3, 0x7f, RZ, 0xc0, !PT ;  /* 0x0000007f03027812 */ /* 0x004fc600078ec0ff */
[----:B------:R-:W2:Y:S01]  /*00f0*/  S2UR UR7, SR_CTAID.Z ;  /* 0x00000000000779c3 */ /* 0x000ea20000002700 */
[----:B-1----:R-:W-:Y:S01]  /*0100*/  VIADD R6, R6, 0xffffffff ;  /* 0xffffffff06067836 */ /* 0x002fe20000000000 */
[C---:B------:R-:W-:Y:S02]  /*0110*/  ISETP.GE.U32.AND P0, PT, R2.reuse, 0x20, PT ;  /* 0x000000200200780c */ /* 0x040fe40003f06070 */
[C---:B------:R-:W-:Y:S02]  /*0120*/  ISETP.NE.U32.AND P1, PT, R2.reuse, RZ, PT ;  /* 0x000000ff0200720c */ /* 0x040fe40003f25070 */
[----:B------:R-:W-:Y:S02]  /*0130*/  LEA R12, R2, UR40, 0x2 ;  /* 0x00000028020c7c11 */ /* 0x000fe4000f8e10ff */
[----:B------:R-:W1:Y:S01]  /*0140*/  S2UR UR6, SR_CTAID.X ;  /* 0x00000000000679c3 */ /* 0x000e620000002500 */
[----:B----4-:R-:W-:-:S06]  /*0150*/  VIADD R13, R14, 0xffffffff ;  /* 0xffffffff0e0d7836 */ /* 0x010fcc0000000000 */
[----:B------:R3:W-:Y:S01]  /*0160*/  @!P0 STS [R12], RZ ;  /* 0x000000ff0c008388 */ /* 0x0007e20000000800 */
[----:B------:R-:W-:-:S03]  /*0170*/  NOP ;  /* 0x0000000000007918 */ /* 0x000fc60000000000 */
[----:B------:R3:W-:Y:S01]  /*0180*/  @!P1 STS [UR40+0x24], R6 ;  /* 0x00002406ff009988 */ /* 0x0007e20008000828 */
[----:B--2---:R-:W-:-:S03]  /*0190*/  UIMAD UR4, UR7, UR4, UR5 ;  /* 0x00000004070472a4 */ /* 0x004fc6000f8e0205 */
[----:B------:R3:W-:Y:S01]  /*01a0*/  @!P1 STS [UR40+0x20], R13 ;  /* 0x0000200dff009988 */ /* 0x0007e20008000828 */
[----:B-1----:R-:W-:-:S04]  /*01b0*/  UIMAD UR4, UR4, UR8, UR6 ;  /* 0x00000008040472a4 */ /* 0x002fc8000f8e0206 */
[----:B------:R-:W-:-:S04]  /*01c0*/  UIMAD UR4, UR4, 0x180, URZ ;  /* 0x00000180040478a4 */ /* 0x000fc8000f8e023f */
[----:B------:R-:W-:-:S04]  /*01d0*/  UIADD3 UR8, UP0, UR4, UR12, URZ ;  /* 0x0000000c04087290 */ /* 0x000fc8000ff1e03f */
[----:B------:R-:W-:Y:S01]  /*01e0*/  ULEA.HI.X.SX32 UR9, UR4, UR13, 0x1, UP0 ;  /* 0x0000000d04097291 */ /* 0x000fe200080f0e3f */
[----:B---3--:R-:W-:Y:S11]  /*01f0*/  @P1 BRA `(.L_x_1) ;  /* 0x0000000000181947 */ /* 0x008ff60003800000 */
[----:B------:R-:W1:Y:S01]  /*0200*/  LDS R0, [UR40+0x8] ;  /* 0x00000828ff007984 */ /* 0x000e620008000800 */
[----:B------:R-:W2:Y:S01]  /*0210*/  LDC.64 R8, c[0x0][0x210] ;  /* 0x00008400ff087b82 */ /* 0x000ea20000000a00 */
[----:B------:R-:W-:Y:S02]  /*0220*/  IMAD.MOV.U32 R5, RZ, RZ, 0x70 ;  /* 0x00000070ff057424 */ /* 0x000fe400078e00ff */
[----:B--2---:R2:W-:Y:S03]  /*0230*/  STS.64 [UR40], R8 ;  /* 0x00000008ff007988 */ /* 0x0045e60008000a28 */
[----:B-1----:R-:W-:-:S05]  /*0240*/  LOP3.LUT R0, R0, 0x10, R5, 0xd8, !PT ;  /* 0x0000001000007812 */ /* 0x002fca00078ed805 */
[----:B------:R2:W-:Y:S02]  /*0250*/  STS [UR40+0x8], R0 ;  /* 0x00000800ff007988 */ /* 0x0005e40008000828 */
.L_x_1:
[----:B------:R-:W-:Y:S05]  /*0260*/  BSYNC B0 ;  /* 0x0000000000007941 */ /* 0x000fea0003800000 */
.L_x_0:
[----:B------:R-:W-:Y:S04]  /*0270*/  BSSY B0, `(.L_x_2) ;  /* 0x000000a000007945 */ /* 0x000fe80003800000 */
[----:B------:R-:W-:Y:S05]  /*0280*/  @P1 BRA `(.L_x_3) ;  /* 0x0000000000201947 */ /* 0x000fea0003800000 */
[----:B--2---:R-:W1:Y:S01]  /*0290*/  LDS R0, [UR40+0x34] ;  /* 0x00003428ff007984 */ /* 0x004e620008000800 */
[----:B------:R-:W-:Y:S02]  /*02a0*/  IMAD.MOV.U32 R5, RZ, RZ, 0x3f000000 ;  /* 0x3f000000ff057424 */ /* 0x000fe400078e00ff */
[----:B------:R-:W-:Y:S01]  /*02b0*/  @!P1 IMAD.MOV.U32 R4, RZ, RZ, 0xff ;  /* 0x000000ffff049424 */ /* 0x000fe200078e00ff */
[----:B------:R-:W2:Y:S02]  /*02c0*/  @!P1 LDS R7, [UR40+0x38] ;  /* 0x00003828ff079984 */ /* 0x000ea40008000800 */
[----:B-1----:R-:W-:Y:S02]  /*02d0*/  LOP3.LUT R0, R0, 0xff000000, R5, 0xb8, !PT ;  /* 0xff00000000007812 */ /* 0x002fe400078eb805 */
[----:B--2---:R-:W-:-:S03]  /*02e0*/  @!P1 LOP3.LUT R4, R7, 0xff, R4, 0xb8, !PT ;  /* 0x000000ff07049812 */ /* 0x004fc600078eb804 */
[----:B------:R1:W-:Y:S04]  /*02f0*/  STS [UR40+0x34], R0 ;  /* 0x00003400ff007988 */ /* 0x0003e80008000828 */
[----:B------:R1:W-:Y:S02]  /*0300*/  @!P1 STS [UR40+0x38], R4 ;  /* 0x00003804ff009988 */ /* 0x0003e40008000828 */
.L_x_3:
[----:B------:R-:W-:Y:S05]  /*0310*/  BSYNC B0 ;  /* 0x0000000000007941 */ /* 0x000fea0003800000 */
.L_x_2:
[----:B------:R-:W-:Y:S04]  /*0320*/  BSSY B0, `(.L_x_4) ;  /* 0x000000e000007945 */ /* 0x000fe80003800000 */
[----:B------:R-:W-:Y:S05]  /*0330*/  @P1 BRA `(.L_x_5) ;  /* 0x0000000000301947 */ /* 0x000fea0003800000 */
[----:B-1----:R-:W1:Y:S01]  /*0340*/  LDS R4, [UR40+0x34] ;  /* 0x00003428ff047984 */ /* 0x002e620008000800 */
[----:B------:R-:W3:Y:S03]  /*0350*/  LDC.64 R10, c[0x0][0x238] ;  /* 0x00008e00ff0a7b82 */ /* 0x000ee60000000a00 */
[----:B--2---:R-:W2:Y:S01]  /*0360*/  LDS R0, [UR40+0x1c] ;  /* 0x00001c28ff007984 */ /* 0x004ea20008000800 */
[C---:B---3--:R-:W-:Y:S01]  /*0370*/  SHF.L.U64.HI R8, R10.reuse, 0x1, R11 ;  /* 0x000000010a087819 */ /* 0x048fe2000001020b */
[----:B------:R-:W-:-:S03]  /*0380*/  IMAD.SHL.U32 R5, R10, 0x2, RZ ;  /* 0x000000020a057824 */ /* 0x000fc600078e00ff */
[--C-:B------:R-:W-:Y:S02]  /*0390*/  SHF.R.U32.HI R7, RZ, 0x4, R8.reuse ;  /* 0x00000004ff077819 */ /* 0x100fe40000011608 */
[----:B------:R-:W-:-:S05]  /*03a0*/  SHF.R.U64 R5, R5, 0x4, R8 ;  /* 0x0000000405057819 */ /* 0x000fca0000001208 */
[----:B------:R3:W-:Y:S01]  /*03b0*/  STS [UR40+0xc], R5 ;  /* 0x00000c05ff007988 */ /* 0x0007e20008000828 */
[----:B-1----:R-:W-:Y:S02]  /*03c0*/  LOP3.LUT R4, R4, 0x7, RZ, 0xb8, !PT ;  /* 0x0000000704047812 */ /* 0x002fe400078eb8ff */
[----:B--2---:R-:W-:-:S03]  /*03d0*/  LOP3.LUT R0, R0, 0xf, R7, 0xb8, !PT ;  /* 0x0000000f00007812 */ /* 0x004fc600078eb807 */
[----:B------:R3:W-:Y:S04]  /*03e0*/  STS [UR40+0x34], R4 ;  /* 0x00003404ff007988 */ /* 0x0007e80008000828 */
[----:B------:R3:W-:Y:S02]  /*03f0*/  STS [UR40+0x1c], R0 ;  /* 0x00001c00ff007988 */ /* 0x0007e40008000828 */
.L_x_5:
[----:B------:R-:W-:Y:S05]  /*0400*/  BSYNC B0 ;  /* 0x0000000000007941 */ /* 0x000fea0003800000 */
.L_x_4:
[----:B------:R-:W-:Y:S04]  /*0410*/  BSSY B1, `(.L_x_6) ;  /* 0x000001a000017945 */ /* 0x000fe80003800000 */
[----:B------:R-:W-:Y:S04]  /*0420*/  BSSY B0, `(.L_x_7) ;  /* 0x0000015000007945 */ /* 0x000fe80003800000 */
[----:B------:R-:W-:Y:S05]  /*0430*/  @P1 BRA `(.L_x_8) ;  /* 0x0000000000201947 */ /* 0x000fea0003800000 */
[----:B-123--:R-:W1:Y:S02]  /*0440*/  LDS R0, [UR40+0x34] ;  /* 0x00003428ff007984 */ /* 0x00ee640008000800 */
[----:B-1----:R-:W-:-:S05]  /*0450*/  LOP3.LUT R0, R0, 0x38, RZ, 0xb8, !PT ;  /* 0x0000003800007812 */ /* 0x002fca00078eb8ff */
[----:B------:R1:W-:Y:S01]  /*0460*/  STS [UR40+0x34], R0 ;  /* 0x00003400ff007988 */ /* 0x0003e20008000828 */
[----:B------:R-:W-:Y:S05]  /*0470*/  @P1 BRA `(.L_x_9) ;  /* 0x0000000000201947 */ /* 0x000fea0003800000 */
[----:B-1----:R-:W1:Y:S01]  /*0480*/  LDS R0, [UR40+0x8] ;  /* 0x00000828ff007984 */ /* 0x002e620008000800 */
[----:B------:R-:W-:-:S05]  /*0490*/  IMAD.MOV.U32 R5, RZ, RZ, 0x780 ;  /* 0x00000780ff057424 */ /* 0x000fca00078e00ff */
[----:B-1----:R-:W-:-:S05]  /*04a0*/  LOP3.LUT R0, R0, 0x300, R5, 0xd8, !PT ;  /* 0x0000030000007812 */ /* 0x002fca00078ed805 */
[----:B------:R4:W-:Y:S02]  /*04b0*/  STS [UR40+0x8], R0 ;  /* 0x00000800ff007988 */ /* 0x0009e40008000828 */
.L_x_8:
[----:B------:R-:W-:Y:S05]  /*04c0*/  @P1 BRA `(.L_x_10) ;  /* 0x0000000000281947 */ /* 0x000fea0003800000 */
[----:B-1234-:R-:W1:Y:S02]  /*04d0*/  LDS R0, [UR40+0x8] ;  /* 0x00000828ff007984 */ /* 0x01ee640008000800 */
[----:B-1----:R-:W-:-:S05]  /*04e0*/  LOP3.LUT R0, R0, 0x1800, RZ, 0xb8, !PT ;  /* 0x0000180000007812 */ /* 0x002fca00078eb8ff */
[----:B------:R2:W-:Y:S02]  /*04f0*/  STS [UR40+0x8], R0 ;  /* 0x00000800ff007988 */ /* 0x0005e40008000828 */
.L_x_9:
[----:B------:R-:W-:Y:S05]  /*0500*/  @P1 BREAK B0 ;  /* 0x0000000000001942 */ /* 0x000fea0003800000 */
[----:B------:R-:W-:Y:S05]  /*0510*/  @P1 BRA `(.L_x_11) ;  /* 0x0000000000241947 */ /* 0x000fea0003800000 */
[----:B------:R-:W3:Y:S01]  /*0520*/  LDS R5, [UR40+0x8] ;  /* 0x00000828ff057984 */ /* 0x000ee20008000800 */
[----:B-12---:R-:W-:-:S05]  /*0530*/  IMAD.MOV.U32 R0, RZ, RZ, 0x6000 ;  /* 0x00006000ff007424 */ /* 0x006fca00078e00ff */
[----:B---3--:R-:W-:-:S04]  /*0540*/  LOP3.LUT R0, R5, 0x6000, R0, 0xd8, !PT ;  /* 0x0000600005007812 */ /* 0x008fc800078ed800 */
[----:B------:R-:W-:-:S05]  /*0550*/  LOP3.LUT R0, R0, 0x400000, RZ, 0xb8, !PT ;  /* 0x0040000000007812 */ /* 0x000fca00078eb8ff */
[----:B------:R1:W-:Y:S02]  /*0560*/  STS [UR40+0x8], R0 ;  /* 0x00000800ff007988 */ /* 0x0003e40008000828 */
.L_x_10:
[----:B------:R-:W-:Y:S05]  /*0570*/  BSYNC B0 ;  /* 0x0000000000007941 */ /* 0x000fea0003800000 */
.L_x_7:
[----:B-1234-:R-:W1:Y:S02]  /*0580*/  @!P1 LDS R0, [UR40+0x8] ;  /* 0x00000828ff009984 */ /* 0x01ee640008000800 */
[----:B-1----:R-:W-:-:S05]  /*0590*/  @!P1 LOP3.LUT R0, R0, 0x8000, RZ, 0xb8, !PT ;  /* 0x0000800000009812 */ /* 0x002fca00078eb8ff */
[----:B------:R3:W-:Y:S02]  /*05a0*/  @!P1 STS [UR40+0x8], R0 ;  /* 0x00000800ff009988 */ /* 0x0007e40008000828 */
.L_x_11:
[----:B------:R-:W-:Y:S05]  /*05b0*/  BSYNC B1 ;  /* 0x0000000000017941 */ /* 0x000fea0003800000 */
.L_x_6:
[----:B------:R-:W-:Y:S05]  /*05c0*/  WARPSYNC.ALL ;  /* 0x0000000000007948 */ /* 0x000fea0003800000 */
[----:B------:R-:W4:Y:S02]  /*05d0*/  LDC R7, c[0x0][0x22c] ;  /* 0x00008b00ff077b82 */ /* 0x000f240000000800 */
[----:B----4-:R-:W-:Y:S01]  /*05e0*/  VIADD R7, R7, 0xffffffff ;  /* 0xffffffff07077836 */ /* 0x010fe20000000000 */
[----:B------:R-:W-:Y:S06]  /*05f0*/  @P0 BRA `(.L_x_12) ;  /* 0x0000000000280947 */ /* 0x000fec0003800000 */
[----:B-123--:R-:W1:Y:S01]  /*0600*/  S2R R0, SR_LANEID ;  /* 0x0000000000007919 */ /* 0x00ee620000000000 */
[----:B------:R-:W-:Y:S05]  /*0610*/  WARPSYNC.ALL ;  /* 0x0000000000007948 */ /* 0x000fea0003800000 */
[----:B-1----:R-:W-:-:S05]  /*0620*/  IMAD.SHL.U32 R0, R0, 0x4, RZ ;  /* 0x0000000400007824 */ /* 0x002fca00078e00ff */
[----:B------:R-:W1:Y:S01]  /*0630*/  LDS R9, [R0+UR40] ;  /* 0x0000002800097984 */ /* 0x000e620008000800 */
[----:B------:R-:W-:-:S05]  /*0640*/  IADD3 R4, P2, R0, UR8, RZ ;  /* 0x0000000800047c10 */ /* 0x000fca000ff5e0ff */
[----:B------:R-:W-:-:S05]  /*0650*/  IMAD.X R5, RZ, RZ, UR9, P2 ;  /* 0x00000009ff057e24 */ /* 0x000fca00090e06ff */
[----:B-1----:R4:W5:Y:S01]  /*0660*/  ATOMG.E.EXCH.STRONG.GPU PT, RZ, [R4], R9 ;  /* 0x0000000904ff73a8 */ /* 0x00296200041ee100 */
[----:B------:R-:W-:-:S04]  /*0670*/  DEPBAR {5,4,3,2,1,0} ;  /* 0x0000003f0000791a */ /* 0x000fc80000000000 */
[----:B------:R4:W-:Y:S01]  /*0680*/  UTMACCTL.IV [UR8] ;  /* 0x00000000080079b9 */ /* 0x0009e20008000000 */
[----:B------:R-:W-:Y:S01]  /*0690*/  NOP ;  /* 0x0000000000007918 */ /* 0x000fe20000000000 */
.L_x_12:
[----:B------:R-:W-:Y:S05]  /*06a0*/  @P0 BRA `(.L_x_13) ;  /* 0x00000000000c0947 */ /* 0x000fea0003800000 */
[----:B------:R0:W-:Y:S01]  /*06b0*/  UTMACMDFLUSH ;  /* 0x00000000000079b7 */ /* 0x0001e20000000000 */
[----:B------:R-:W-:Y:S05]  /*06c0*/  @P0 BRA `(.L_x_13) ;  /* 0x0000000000040947 */ /* 0x000fea0003800000 */
[----:B------:R-:W-:-:S04]  /*06d0*/  DEPBAR.LE SB0, 0x0 ;  /* 0x000080000000791a */ /* 0x000fc80000000000 */
.L_x_13:
[----:B------:R-:W-:Y:S05]  /*06e0*/  WARPSYNC.ALL ;  /* 0x0000000000007948 */ /* 0x000fea0003800000 */
[----:B-----5:R-:W-:Y:S06]  /*06f0*/  BAR.SYNC.DEFER_BLOCKING 0x0 ;  /* 0x0000000000007b1d */ /* 0x020fec0000010000 */
[----:B------:R-:W-:Y:S02]  /*0700*/  BSSY B1, `(.L_x_14) ;  /* 0x000000b000017945 */ /* 0x000fe40003800000 */
[----:B------:R-:W-:Y:S06]  /*0710*/  BAR.SYNC.DEFER_BLOCKING 0x0 ;  /* 0x0000000000007b1d */ /* 0x000fec0000010000 */
[----:B------:R1:W-:Y:S01]  /*0720*/  @!P0 STS [R12], RZ ;  /* 0x000000ff0c008388 */ /* 0x0003e20000000800 */
[----:B------:R-:W-:Y:S01]  /*0730*/  NOP ;  /* 0x0000000000007918 */ /* 0x000fe20000000000 */
[----:B------:R-:W-:Y:S05]  /*0740*/  @P1 BRA `(.L_x_15) ;  /* 0x0000000000181947 */ /* 0x000fea0003800000 */
[----:B-123--:R-:W1:Y:S01]  /*0750*/  LDS R0, [UR40+0x8] ;  /* 0x00000828ff007984 */ /* 0x00ee620008000800 */
[----:B----4-:R-:W2:Y:S01]  /*0760*/  LDC.64 R8, c[0x0][0x218] ;  /* 0x00008600ff087b82 */ /* 0x010ea20000000a00 */
[----:B------:R-:W-:Y:S02]  /*0770*/  IMAD.MOV.U32 R5, RZ, RZ, 0x70 ;  /* 0x00000070ff057424 */ /* 0x000fe400078e00ff */
[----:B--2---:R2:W-:Y:S03]  /*0780*/  STS.64 [UR40], R8 ;  /* 0x00000008ff007988 */ /* 0x0045e60008000a28 */
[----:B-1----:R-:W-:-:S05]  /*0790*/  LOP3.LUT R0, R0, 0x10, R5, 0xd8, !PT ;  /* 0x0000001000007812 */ /* 0x002fca00078ed805 */
[----:B------:R2:W-:Y:S02]  /*07a0*/  STS [UR40+0x8], R0 ;  /* 0x00000800ff007988 */ /* 0x0005e40008000828 */
.L_x_15:
[----:B----4-:R-:W-:Y:S05]  /*07b0*/  BSYNC B1 ;  /* 0x0000000000017941 */ /* 0x010fea0003800000 */
.L_x_14:
[----:B------:R-:W-:Y:S04]  /*07c0*/  BSSY B1, `(.L_x_16) ;  /* 0x000000a000017945 */ /* 0x000fe80003800000 */
[----:B------:R-:W-:Y:S05]  /*07d0*/  @P1 BRA `(.L_x_17) ;  /* 0x0000000000201947 */ /* 0x000fea0003800000 */
[----:B-123--:R-:W1:Y:S01]  /*07e0*/  LDS R0, [UR40+0x34] ;  /* 0x00003428ff007984 */ /* 0x00ee620008000800 */
[----:B------:R-:W-:Y:S02]  /*07f0*/  IMAD.MOV.U32 R9, RZ, RZ, 0x3f000000 ;  /* 0x3f000000ff097424 */ /* 0x000fe400078e00ff */
[----:B------:R-:W-:Y:S01]  /*0800*/  @!P1 IMAD.MOV.U32 R4, RZ, RZ, 0x3f ;  /* 0x0000003fff049424 */ /* 0x000fe200078e00ff */
[----:B------:R-:W2:Y:S02]  /*0810*/  @!P1 LDS R5, [UR40+0x38] ;  /* 0x00003828ff059984 */ /* 0x000ea40008000800 */
[----:B-1----:R-:W-:Y:S02]  /*0820*/  LOP3.LUT R0, R0, 0xff000000, R9, 0xb8, !PT ;  /* 0xff00000000007812 */ /* 0x002fe400078eb809 */
[----:B--2---:R-:W-:-:S03]  /*0830*/  @!P1 LOP3.LUT R4, R5, 0xff, R4, 0xb8, !PT ;  /* 0x000000ff05049812 */ /* 0x004fc600078eb804 */
[----:B------:R4:W-:Y:S04]  /*0840*/  STS [UR40+0x34], R0 ;  /* 0x00003400ff007988 */ /* 0x0009e80008000828 */
[----:B------:R4:W-:Y:S02]  /*0850*/  @!P1 STS [UR40+0x38], R4 ;  /* 0x00003804ff009988 */ /* 0x0009e40008000828 */
.L_x_17:
[----:B------:R-:W-:Y:S05]  /*0860*/  BSYNC B1 ;  /* 0x0000000000017941 */ /* 0x000fea0003800000 */
.L_x_16:
[----:B------:R-:W-:Y:S04]  /*0870*/  BSSY B1, `(.L_x_18) ;  /* 0x0000004000017945 */ /* 0x000fe80003800000 */
[----:B------:R-:W-:Y:S05]  /*0880*/  @P1 BRA `(.L_x_19) ;  /* 0x0000000000081947 */ /* 0x000fea0003800000 */
[----:B------:R1:W-:Y:S04]  /*0890*/  STS [UR40+0x24], R13 ;  /* 0x0000240dff007988 */ /* 0x0003e80008000828 */
[----:B------:R1:W-:Y:S02]  /*08a0*/  STS [UR40+0x20], R7 ;  /* 0x00002007ff007988 */ /* 0x0003e40008000828 */
.L_x_19:
[----:B------:R-:W-:Y:S05]  /*08b0*/  BSYNC B1 ;  /* 0x0000000000017941 */ /* 0x000fea0003800000 */
.L_x_18:
[----:B------:R-:W-:Y:S04]  /*08c0*/  BSSY B1, `(.L_x_20) ;  /* 0x000000e000017945 */ /* 0x000fe80003800000 */
[----:B------:R-:W-:Y:S05]  /*08d0*/  @P1 BRA `(.L_x_21) ;  /* 0x0000000000301947 */ /* 0x000fea0003800000 */
[----:B----4-:R-:W4:Y:S01]  /*08e0*/  LDS R4, [UR40+0x34] ;  /* 0x00003428ff047984 */ /* 0x010f220008000800 */
[----:B------:R-:W5:Y:S03]  /*08f0*/  LDC.64 R10, c[0x0][0x240] ;  /* 0x00009000ff0a7b82 */ /* 0x000f660000000a00 */
[----:B-123--:R-:W1:Y:S01]  /*0900*/  LDS R0, [UR40+0x1c] ;  /* 0x00001c28ff007984 */ /* 0x00ee620008000800 */
[C---:B-----5:R-:W-:Y:S01]  /*0910*/  SHF.L.U64.HI R8, R10.reuse, 0x1, R11 ;  /* 0x000000010a087819 */ /* 0x060fe2000001020b */
[----:B------:R-:W-:-:S03]  /*0920*/  IMAD.SHL.U32 R5, R10, 0x2, RZ ;  /* 0x000000020a057824 */ /* 0x000fc600078e00ff */
[--C-:B------:R-:W-:Y:S02]  /*0930*/  SHF.R.U32.HI R9, RZ, 0x4, R8.reuse ;  /* 0x00000004ff097819 */ /* 0x100fe40000011608 */
[----:B------:R-:W-:-:S05]  /*0940*/  SHF.R.U64 R5, R5, 0x4, R8 ;  /* 0x0000000405057819 */ /* 0x000fca0000001208 */
[----:B------:R2:W-:Y:S01]  /*0950*/  STS [UR40+0xc], R5 ;  /* 0x00000c05ff007988 */ /* 0x0005e20008000828 */
[----:B----4-:R-:W-:Y:S02]  /*0960*/  LOP3.LUT R4, R4, 0x7, RZ, 0xb8, !PT ;  /* 0x0000000704047812 */ /* 0x010fe400078eb8ff */
[----:B-1----:R-:W-:-:S03]  /*0970*/  LOP3.LUT R0, R0, 0xf, R9, 0xb8, !PT ;  /* 0x0000000f00007812 */ /* 0x002fc600078eb809 */
[----:B------:R2:W-:Y:S04]  /*0980*/  STS [UR40+0x34], R4 ;  /* 0x00003404ff007988 */ /* 0x0005e80008000828 */
[----:B------:R2:W-:Y:S02]  /*0990*/  STS [UR40+0x1c], R0 ;  /* 0x00001c00ff007988 */ /* 0x0005e40008000828 */
.L_x_21:
[----:B------:R-:W-:Y:S05]  /*09a0*/  BSYNC B1 ;  /* 0x0000000000017941 */ /* 0x000fea0003800000 */
.L_x_20:
[----:B------:R-:W-:Y:S04]  /*09b0*/  BSSY B2, `(.L_x_22) ;  /* 0x000001a000027945 */ /* 0x000fe80003800000 */
[----:B------:R-:W-:Y:S04]  /*09c0*/  BSSY B1, `(.L_x_23) ;  /* 0x0000015000017945 */ /* 0x000fe80003800000 */
[----:B------:R-:W-:Y:S05]  /*09d0*/  @P1 BRA `(.L_x_24) ;  /* 0x0000000000201947 */ /* 0x000fea0003800000 */
[----:B-1234-:R-:W1:Y:S02]  /*09e0*/  LDS R0, [UR40+0x34] ;  /* 0x00003428ff007984 */ /* 0x01ee640008000800 */
[----:B-1----:R-:W-:-:S05]  /*09f0*/  LOP3.LUT R0, R0, 0x38, RZ, 0xb8, !PT ;  /* 0x0000003800007812 */ /* 0x002fca00078eb8ff */
[----:B------:R1:W-:Y:S01]  /*0a00*/  STS [UR40+0x34], R0 ;  /* 0x00003400ff007988 */ /* 0x0003e20008000828 */
[----:B------:R-:W-:Y:S05]  /*0a10*/  @P1 BRA `(.L_x_25) ;  /* 0x0000000000201947 */ /* 0x000fea0003800000 */
[----:B-1----:R-:W1:Y:S01]  /*0a20*/  LDS R0, [UR40+0x8] ;  /* 0x00000828ff007984 */ /* 0x002e620008000800 */
[----:B------:R-:W-:-:S05]  /*0a30*/  IMAD.MOV.U32 R5, RZ, RZ, 0x780 ;  /* 0x00000780ff057424 */ /* 0x000fca00078e00ff */
[----:B-1----:R-:W-:-:S05]  /*0a40*/  LOP3.LUT R0, R0, 0x300, R5, 0xd8, !PT ;  /* 0x0000030000007812 */ /* 0x002fca00078ed805 */
[----:B------:R1:W-:Y:S02]  /*0a50*/  STS [UR40+0x8], R0 ;  /* 0x00000800ff007988 */ /* 0x0003e40008000828 */
.L_x_24:
[----:B------:R-:W-:Y:S05]  /*0a60*/  @P1 BRA `(.L_x_26) ;  /* 0x0000000000281947 */ /* 0x000fea0003800000 */
[----:B-1234-:R-:W1:Y:S02]  /*0a70*/  LDS R0, [UR40+0x8] ;  /* 0x00000828ff007984 */ /* 0x01ee640008000800 */
[----:B-1----:R-:W-:-:S05]  /*0a80*/  LOP3.LUT R0, R0, 0x1800, RZ, 0xb8, !PT ;  /* 0x0000180000007812 */ /* 0x002fca00078eb8ff */
[----:B------:R2:W-:Y:S02]  /*0a90*/  STS [UR40+0x8], R0 ;  /* 0x00000800ff007988 */ /* 0x0005e40008000828 */
.L_x_25:
[----:B------:R-:W-:Y:S05]  /*0aa0*/  @P1 BREAK B1 ;  /* 0x0000000000011942 */ /* 0x000fea0003800000 */
[----:B------:R-:W-:Y:S05]  /*0ab0*/  @P1 BRA `(.L_x_27) ;  /* 0x0000000000241947 */ /* 0x000fea0003800000 */
[----:B-12---:R-:W1:Y:S01]  /*0ac0*/  LDS R0, [UR40+0x8] ;  /* 0x00000828ff007984 */ /* 0x006e620008000800 */
[----:B------:R-:W-:-:S05]  /*0ad0*/  IMAD.MOV.U32 R5, RZ, RZ, 0x6000 ;  /* 0x00006000ff057424 */ /* 0x000fca00078e00ff */
[----:B-1----:R-:W-:-:S04]  /*0ae0*/  LOP3.LUT R0, R0, 0x6000, R5, 0xd8, !PT ;  /* 0x0000600000007812 */ /* 0x002fc800078ed805 */
[----:B------:R-:W-:-:S05]  /*0af0*/  LOP3.LUT R0, R0, 0x400000, RZ, 0xb8, !PT ;  /* 0x0040000000007812 */ /* 0x000fca00078eb8ff */
[----:B------:R1:W-:Y:S02]  /*0b00*/  STS [UR40+0x8], R0 ;  /* 0x00000800ff007988 */ /* 0x0003e40008000828 */
.L_x_26:
[----:B------:R-:W-:Y:S05]  /*0b10*/  BSYNC B1 ;  /* 0x0000000000017941 */ /* 0x000fea0003800000 */
.L_x_23:
[----:B-1234-:R-:W1:Y:S02]  /*0b20*/  @!P1 LDS R0, [UR40+0x8] ;  /* 0x00000828ff009984 */ /* 0x01ee640008000800 */
[----:B-1----:R-:W-:-:S05]  /*0b30*/  @!P1 LOP3.LUT R0, R0, 0x8000, RZ, 0xb8, !PT ;  /* 0x0000800000009812 */ /* 0x002fca00078eb8ff */
[----:B------:R3:W-:Y:S02]  /*0b40*/  @!P1 STS [UR40+0x8], R0 ;  /* 0x00000800ff009988 */ /* 0x0007e40008000828 */
.L_x_27:
[----:B------:R-:W-:Y:S05]  /*0b50*/  BSYNC B2 ;  /* 0x0000000000027941 */ /* 0x000fea0003800000 */
.L_x_22:
[----:B------:R-:W-:Y:S05]  /*0b60*/  WARPSYNC.ALL ;  /* 0x0000000000007948 */ /* 0x000fea0003800000 */
[----:B------:R-:W-:-:S04]  /*0b70*/  UIADD3 UR11, UR4, 0x80, URZ ;  /* 0x00000080040b7890 */ /* 0x000fc8000fffe03f */
[----:B------:R-:W-:-:S04]  /*0b80*/  UIADD3 UR10, UP0, UR11, UR12, URZ ;  /* 0x0000000c0b0a7290 */ /* 0x000fc8000ff1e03f */
[----:B------:R-:W-:Y:S01]  /*0b90*/  ULEA.HI.X.SX32 UR11, UR11, UR13, 0x1, UP0 ;  /* 0x0000000d0b0b7291 */ /* 0x000fe200080f0e3f */
[----:B------:R-:W-:Y:S11]  /*0ba0*/  @P0 BRA `(.L_x_28) ;  /* 0x0000000000280947 */ /* 0x000ff60003800000 */
        /* <DEDUP_REMOVED lines=10> */
.L_x_28:
[----:B------:R-:W-:Y:S05]  /*0c50*/  @P0 BRA `(.L_x_29) ;  /* 0x00000000000c0947 */ /* 0x000fea0003800000 */
[----:B------:R0:W-:Y:S01]  /*0c60*/  UTMACMDFLUSH ;  /* 0x00000000000079b7 */ /* 0x0001e20000000000 */
[----:B------:R-:W-:Y:S05]  /*0c70*/  @P0 BRA `(.L_x_29) ;  /* 0x0000000000040947 */ /* 0x000fea0003800000 */
[----:B------:R-:W-:-:S04]  /*0c80*/  DEPBAR.LE SB0, 0x0 ;  /* 0x000080000000791a */ /* 0x000fc80000000000 */
.L_x_29:
        /* <DEDUP_REMOVED lines=13> */
.L_x_31:
[----:B----4-:R-:W-:Y:S05]  /*0d60*/  BSYNC B2 ;  /* 0x0000000000027941 */ /* 0x010fea0003800000 */
.L_x_30:
[----:B------:R-:W-:Y:S04]  /*0d70*/  BSSY B3, `(.L_x_32) ;  /* 0x0000011000037945 */ /* 0x000fe80003800000 */
[----:B------:R-:W-:Y:S04]  /*0d80*/  BSSY B2, `(.L_x_33) ;  /* 0x000000e000027945 */ /* 0x000fe80003800000 */
[----:B------:R-:W-:Y:S05]  /*0d90*/  @P1 BRA `(.L_x_34) ;  /* 0x0000000000241947 */ /* 0x000fea0003800000 */
[----:B-123--:R-:W1:Y:S01]  /*0da0*/  LDS R0, [UR40+0x34] ;  /* 0x00003428ff007984 */ /* 0x00ee620008000800 */
[----:B------:R-:W-:-:S05]  /*0db0*/  IMAD.MOV.U32 R5, RZ, RZ, 0x3f000000 ;  /* 0x3f000000ff057424 */ /* 0x000fca00078e00ff */
[----:B-1----:R-:W-:-:S05]  /*0dc0*/  LOP3.LUT R0, R0, 0xff000000, R5, 0xb8, !PT ;  /* 0xff00000000007812 */ /* 0x002fca00078eb805 */
[----:B------:R1:W-:Y:S01]  /*0dd0*/  STS [UR40+0x34], R0 ;  /* 0x00003400ff007988 */ /* 0x0003e20008000828 */
[----:B------:R-:W-:Y:S05]  /*0de0*/  @P1 BRA `(.L_x_35) ;  /* 0x00000000001c1947 */ /* 0x000fea0003800000 */
[----:B-1----:R-:W1:Y:S01]  /*0df0*/  LDS R0, [UR40+0x38] ;  /* 0x00003828ff007984 */ /* 0x002e620008000800 */
[----:B------:R-:W-:-:S05]  /*0e00*/  IMAD.MOV.U32 R5, RZ, RZ, 0xff ;  /* 0x000000ffff057424 */ /* 0x000fca00078e00ff */
[----:B-1----:R-:W-:-:S05]  /*0e10*/  LOP3.LUT R0, R0, 0xff, R5, 0xb8, !PT ;  /* 0x000000ff00007812 */ /* 0x002fca00078eb805 */
[----:B------:R4:W-:Y:S02]  /*0e20*/  STS [UR40+0x38], R0 ;  /* 0x00003800ff007988 */ /* 0x0009e40008000828 */
.L_x_34:
[----:B------:R-:W-:Y:S05]  /*0e30*/  @P1 BREAK B2 ;  /* 0x0000000000021942 */ /* 0x000fea0003800000 */
[----:B------:R-:W-:Y:S05]  /*0e40*/  @P1 BRA `(.L_x_36) ;  /* 0x00000000000c1947 */ /* 0x000fea0003800000 */
[----:B------:R1:W-:Y:S02]  /*0e50*/  STS [UR40+0x20], R7 ;  /* 0x00002007ff007988 */ /* 0x0003e40008000828 */
.L_x_35:
[----:B------:R-:W-:Y:S05]  /*0e60*/  BSYNC B2 ;  /* 0x0000000000027941 */ /* 0x000fea0003800000 */
.L_x_33:
[----:B------:R1:W-:Y:S02]  /*0e70*/  @!P1 STS [UR40+0x24], R6 ;  /* 0x00002406ff009988 */ /* 0x0003e40008000828 */
.L_x_36:
[----:B------:R-:W-:Y:S05]  /*0e80*/  BSYNC B3 ;  /* 0x0000000000037941 */ /* 0x000fea0003800000 */
.L_x_32:
[----:B------:R-:W-:Y:S05]  /*0e90*/  WARPSYNC.ALL ;  /* 0x0000000000007948 */ /* 0x000fea0003800000 */
[----:B------:R-:W-:Y:S04]  /*0ea0*/  BSSY B3, `(.L_x_37) ;  /* 0x000000e000037945 */ /* 0x000fe80003800000 */
[----:B------:R-:W-:Y:S05]  /*0eb0*/  @P1 BRA `(.L_x_38) ;  /* 0x0000000000301947 */ /* 0x000fea0003800000 */
[----:B------:R-:W5:Y:S01]  /*0ec0*/  LDS R4, [UR40+0x34] ;  /* 0x00003428ff047984 */ /* 0x000f620008000800 */
[----:B--2---:R-:W2:Y:S03]  /*0ed0*/  LDC.64 R8, c[0x0][0x248] ;  /* 0x00009200ff087b82 */ /* 0x004ea60000000a00 */
[----:B-1-34-:R-:W1:Y:S01]  /*0ee0*/  LDS R0, [UR40+0x1c] ;  /* 0x00001c28ff007984 */ /* 0x01ae620008000800 */
[C---:B--2---:R-:W-:Y:S01]  /*0ef0*/  SHF.L.U64.HI R6, R8.reuse, 0x1, R9 ;  /* 0x0000000108067819 */ /* 0x044fe20000010209 */
[----:B------:R-:W-:-:S03]  /*0f00*/  IMAD.SHL.U32 R5, R8, 0x2, RZ ;  /* 0x0000000208057824 */ /* 0x000fc600078e00ff */
[--C-:B------:R-:W-:Y:S02]  /*0f10*/  SHF.R.U32.HI R7, RZ, 0x4, R6.reuse ;  /* 0x00000004ff077819 */ /* 0x100fe40000011606 */
[----:B------:R-:W-:-:S05]  /*0f20*/  SHF.R.U64 R5, R5, 0x4, R6 ;  /* 0x0000000405057819 */ /* 0x000fca0000001206 */
[----:B------:R2:W-:Y:S01]  /*0f30*/  STS [UR40+0xc], R5 ;  /* 0x00000c05ff007988 */ /* 0x0005e20008000828 */
[----:B-----5:R-:W-:Y:S02]  /*0f40*/  LOP3.LUT R4, R4, 0x7, RZ, 0xb8, !PT ;  /* 0x0000000704047812 */ /* 0x020fe400078eb8ff */
[----:B-1----:R-:W-:-:S03]  /*0f50*/  LOP3.LUT R0, R0, 0xf, R7, 0xb8, !PT ;  /* 0x0000000f00007812 */ /* 0x002fc600078eb807 */
[----:B------:R2:W-:Y:S04]  /*0f60*/  STS [UR40+0x34], R4 ;  /* 0x00003404ff007988 */ /* 0x0005e80008000828 */
[----:B------:R2:W-:Y:S02]  /*0f70*/  STS [UR40+0x1c], R0 ;  /* 0x00001c00ff007988 */ /* 0x0005e40008000828 */
.L_x_38:
[----:B------:R-:W-:Y:S05]  /*0f80*/  BSYNC B3 ;  /* 0x0000000000037941 */ /* 0x000fea0003800000 */
.L_x_37:
        /* <DEDUP_REMOVED lines=11> */
.L_x_41:
[----:B------:R-:W-:Y:S05]  /*1040*/  @P1 BRA `(.L_x_43) ;  /* 0x0000000000281947 */ /* 0x000fea0003800000 */
[----:B-1234-:R-:W1:Y:S02]  /*1050*/  LDS R0, [UR40+0x8] ;  /* 0x00000828ff007984 */ /* 0x01ee640008000800 */
[----:B-1----:R-:W-:-:S05]  /*1060*/  LOP3.LUT R0, R0, 0x1800, RZ, 0xb8, !PT ;  /* 0x0000180000007812 */ /* 0x002fca00078eb8ff */
[----:B------:R2:W-:Y:S02]  /*1070*/  STS [UR40+0x8], R0 ;  /* 0x00000800ff007988 */ /* 0x0005e40008000828 */
.L_x_42:
[----:B------:R-:W-:Y:S05]  /*1080*/  @P1 BREAK B4 ;  /* 0x0000000000041942 */ /* 0x000fea0003800000 */
[----:B------:R-:W-:Y:S05]  /*1090*/  @P1 BRA `(.L_x_44) ;  /* 0x0000000000241947 */ /* 0x000fea0003800000 */
[----:B-12---:R-:W1:Y:S01]  /*10a0*/  LDS R0, [UR40+0x8] ;  /* 0x00000828ff007984 */ /* 0x006e620008000800 */
[----:B------:R-:W-:-:S05]  /*10b0*/  IMAD.MOV.U32 R5, RZ, RZ, 0x6000 ;  /* 0x00006000ff057424 */ /* 0x000fca00078e00ff */
[----:B-1----:R-:W-:-:S04]  /*10c0*/  LOP3.LUT R0, R0, 0x6000, R5, 0xd8, !PT ;  /* 0x0000600000007812 */ /* 0x002fc800078ed805 */
[----:B------:R-:W-:-:S05]  /*10d0*/  LOP3.LUT R0, R0, 0x400000, RZ, 0xb8, !PT ;  /* 0x0040000000007812 */ /* 0x000fca00078eb8ff */
[----:B------:R1:W-:Y:S02]  /*10e0*/  STS [UR40+0x8], R0 ;  /* 0x00000800ff007988 */ /* 0x0003e40008000828 */
.L_x_43:
[----:B------:R-:W-:Y:S05]  /*10f0*/  BSYNC B4 ;  /* 0x0000000000047941 */ /* 0x000fea0003800000 */
.L_x_40:
[----:B-1234-:R-:W1:Y:S02]  /*1100*/  @!P1 LDS R0, [UR40+0x8] ;  /* 0x00000828ff009984 */ /* 0x01ee640008000800 */
[----:B-1----:R-:W-:-:S05]  /*1110*/  @!P1 LOP3.LUT R0, R0, 0x8000, RZ, 0xb8, !PT ;  /* 0x0000800000009812 */ /* 0x002fca00078eb8ff */
[----:B------:R3:W-:Y:S02]  /*1120*/  @!P1 STS [UR40+0x8], R0 ;  /* 0x00000800ff009988 */ /* 0x0007e40008000828 */
.L_x_44:
[----:B------:R-:W-:Y:S05]  /*1130*/  BSYNC B3 ;  /* 0x0000000000037941 */ /* 0x000fea0003800000 */
.L_x_39:
[----:B------:R-:W-:Y:S05]  /*1140*/  WARPSYNC.ALL ;  /* 0x0000000000007948 */ /* 0x000fea0003800000 */
[----:B------:R4:W-:Y:S01]  /*1150*/  STL [R1+0x400], RZ ;  /* 0x000400ff01007387 */ /* 0x0009e20000100800 */
[----:B------:R-:W-:Y:S01]  /*1160*/  UIADD3 UR4, UR4, 0x100, URZ ;  /* 0x0000010004047890 */ /* 0x000fe2000fffe03f */
[----:B------:R-:W-:Y:S02]  /*1170*/  ISETP.GE.AND P2, PT, R14, 0x1, PT ;  /* 0x000000010e00780c */ /* 0x000fe40003f46270 */
[----:B------:R-:W-:Y:S01]  /*1180*/  SHF.R.U32.HI R6, RZ, 0x5, R3 ;  /* 0x00000005ff067819 */ /* 0x000fe20000011603 */
[----:B------:R-:W-:-:S04]  /*1190*/  UIADD3 UR12, UP0, UR4, UR12, URZ ;  /* 0x0000000c040c7290 */ /* 0x000fc8000ff1e03f */
[----:B------:R-:W-:Y:S01]  /*11a0*/  ULEA.HI.X.SX32 UR13, UR4, UR13, 0x1, UP0 ;  /* 0x0000000d040d7291 */ /* 0x000fe200080f0e3f */
[----:B----4-:R-:W-:Y:S11]  /*11b0*/  @P0 BRA `(.L_x_45) ;  /* 0x0000000000280947 */ /* 0x010ff60003800000 */
        /* <DEDUP_REMOVED lines=10> */
.L_x_45:
[----:B------:R-:W-:Y:S05]  /*1260*/  @P0 BRA `(.L_x_46) ;  /* 0x00000000000c0947 */ /* 0x000fea0003800000 */
[----:B------:R0:W-:Y:S01]  /*1270*/  UTMACMDFLUSH ;  /* 0x00000000000079b7 */ /* 0x0001e20000000000 */
[----:B------:R-:W-:Y:S05]  /*1280*/  @P0 BRA `(.L_x_46) ;  /* 0x0000000000040947 */ /* 0x000fea0003800000 */
[----:B------:R-:W-:-:S04]  /*1290*/  DEPBAR.LE SB0, 0x0 ;  /* 0x000080000000791a */ /* 0x000fc80000000000 */
.L_x_46:
[----:B------:R1:W-:Y:S01]  /*12a0*/  STL [R1+0x404], RZ ;  /* 0x000404ff01007387 */ /* 0x0003e20000100800 */
[----:B------:R-:W-:Y:S05]  /*12b0*/  WARPSYNC.ALL ;  /* 0x0000000000007948 */ /* 0x000fea0003800000 */
[----:B------:R1:W-:Y:S01]  /*12c0*/  STL [R1+0x408], RZ ;  /* 0x000408ff01007387 */ /* 0x0003e20000100800 */
[----:B-----5:R-:W-:Y:S01]  /*12d0*/  VOTEU.ALL UP1, P1 ;  /* 0x00000000003f7886 */ /* 0x020fe20000820000 */
[----:B------:R-:W-:Y:S01]  /*12e0*/  UMOV UR16, 0x1 ;  /* 0x0000000100107882 */ /* 0x000fe20000000000 */
[----:B------:R-:W-:Y:S01]  /*12f0*/  VOTEU.ALL UP0, P1 ;  /* 0x00000000003f7886 */ /* 0x000fe20000800000 */
[----:B------:R1:W-:Y:S01]  /*1300*/  STL [R1+0x40c], RZ ;  /* 0x00040cff01007387 */ /* 0x0003e20000100800 */
[----:B------:R-:W-:Y:S01]  /*1310*/  VOTEU.ALL UP2, P1 ;  /* 0x00000000003f7886 */ /* 0x000fe20000840000 */
[----:B------:R-:W-:-:S04]  /*1320*/  @!UP1 UIADD3 UR20, -UR16, 0x100000, URZ ;  /* 0x0010000010149890 */ /* 0x000fc8000fffe13f */
[----:B------:R-:W-:Y:S02]  /*1330*/  @!UP1 USHF.L.U32 UR21, UR20, 0xb, URZ ;  /* 0x0000000b14159899 */ /* 0x000fe4000800063f */
[----:B------:R-:W-:Y:S01]  /*1340*/  @!UP1 USHF.L.U32 UR20, UR20, 0x1, URZ ;  /* 0x0000000114149899 */ /* 0x000fe2000800063f */
[----:B------:R-:W-:Y:S01]  /*1350*/  R2UR UR7, R6 ;  /* 0x00000000060772ca */ /* 0x000fe200000e0000 */
[----:B------:R1:W-:Y:S01]  /*1360*/  STL [R1+0x410], RZ ;  /* 0x000410ff01007387 */ /* 0x0003e20000100800 */
[----:B------:R-:W-:-:S04]  /*1370*/  @!UP1 UIADD3 UR22, -UR16, 0x100000, URZ ;  /* 0x0010000010169890 */ /* 0x000fc8000fffe13f */
[----:B------:R-:W-:Y:S02]  /*1380*/  @!UP1 USHF.L.U32 UR23, UR22, 0xb, URZ ;  /* 0x0000000b16179899 */ /* 0x000fe4000800063f */
[----:B------:R-:W-:Y:S01]  /*1390*/  @!UP1 USHF.L.U32 UR22, UR22, 0x1, URZ ;  /* 0x0000000116169899 */ /* 0x000fe2000800063f */
[----:B------:R-:W-:Y:S01]  /*13a0*/  CS2R R24, SRZ ;  /* 0x0000000000187805 */ /* 0x000fe2000001ff00 */
[----:B------:R-:W-:-:S04]  /*13b0*/  @!UP1 UIADD3 UR24, -UR16, 0x100000, URZ ;  /* 0x0010000010189890 */ /* 0x000fc8000fffe13f */
[----:B------:R-:W-:Y:S02]  /*13c0*/  @!UP1 USHF.L.U32 UR25, UR24, 0xb, URZ ;  /* 0x0000000b18199899 */ /* 0x000fe4000800063f */
[----:B------:R-:W-:Y:S01]  /*13d0*/  @!UP1 USHF.L.U32 UR24, UR24, 0x1, URZ ;  /* 0x0000000118189899 */ /* 0x000fe2000800063f */
[----:B------:R1:W-:Y:S01]  /*13e0*/  STL [R1+0x414], RZ ;  /* 0x000414ff01007387 */ /* 0x0003e20000100800 */
[----:B------:R-:W-:-:S04]  /*13f0*/  @!UP1 UIADD3 UR16, -UR16, 0x100000, URZ ;  /* 0x0010000010109890 */ /* 0x000fc8000fffe13f */
[----:B------:R-:W-:Y:S02]  /*1400*/  @!UP1 USHF.L.U32 UR17, UR16, 0xb, URZ ;  /* 0x0000000b10119899 */ /* 0x000fe4000800063f */
[----:B------:R-:W-:Y:S01]  /*1410*/  @!UP1 USHF.L.U32 UR16, UR16, 0x1, URZ ;  /* 0x0000000110109899 */ /* 0x000fe2000800063f */
[----:B------:R-:W-:Y:S01]  /*1420*/  CS2R R26, SRZ ;  /* 0x00000000001a7805 */ /* 0x000fe2000001ff00 */
[----:B------:R-:W-:Y:S01]  /*1430*/  VOTEU.ALL UP1, P1 ;  /* 0x00000000003f7886 */ /* 0x000fe20000820000 */
[----:B------:R1:W-:Y:S01]  /*1440*/  STL [R1+0x418], RZ ;  /* 0x000418ff01007387 */ /* 0x0003e20000100800 */
[----:B------:R-:W-:Y:S01]  /*1450*/  VOTEU.ALL UP3, P1 ;  /* 0x00000000003f7886 */ /* 0x000fe20000860000 */
[----:B------:R-:W-:Y:S01]  /*1460*/  USHF.L.U32 UR14, UR5, 0x8, URZ ;  /* 0x00000008050e7899 */ /* 0x000fe2000800063f */
[----:B------:R-:W-:Y:S01]  /*1470*/  CS2R R28, SRZ ;  /* 0x00000000001c7805 */ /* 0x000fe2000001ff00 */
[----:B------:R1:W-:Y:S01]  /*1480*/  STL [R1+0x41c], RZ ;  /* 0x00041cff01007387 */ /* 0x0003e20000100800 */
[----:B------:R-:W-:Y:S01]  /*1490*/  USHF.L.U32 UR19, UR6, 0x8, URZ ;  /* 0x0000000806137899 */ /* 0x000fe2000800063f */
[----:B------:R-:W-:-:S02]  /*14a0*/  CS2R R30, SRZ ;  /* 0x00000000001e7805 */ /* 0x000fc4000001ff00 */
[----:B------:R-:W-:Y:S01]  /*14b0*/  CS2R R32, SRZ ;  /* 0x0000000000207805 */ /* 0x000fe2000001ff00 */
[----:B------:R1:W-:Y:S01]  /*14c0*/  STL [R1+0x420], RZ ;  /* 0x000420ff01007387 */ /* 0x0003e20000100800 */
[----:B------:R-:W-:Y:S02]  /*14d0*/  CS2R R34, SRZ ;  /* 0x0000000000227805 */ /* 0x000fe4000001ff00 */
[----:B------:R-:W-:Y:S02]  /*14e0*/  CS2R R36, SRZ ;  /* 0x0000000000247805 */ /* 0x000fe4000001ff00 */
[----:B------:R-:W-:Y:S01]  /*14f0*/  CS2R R38, SRZ ;  /* 0x0000000000267805 */ /* 0x000fe2000001ff00 */
[----:B------:R1:W-:Y:S01]  /*1500*/  STL [R1+0x424], RZ ;  /* 0x000424ff01007387 */ /* 0x0003e20000100800 */
[----:B------:R-:W-:Y:S02]  /*1510*/  CS2R R40, SRZ ;  /* 0x0000000000287805 */ /* 0x000fe4000001ff00 */
        /* <DEDUP_REMOVED lines=72> */
[----:B------:R-:W-:Y:S01]  /*19a0*/  CS2R R150, SRZ ;  /* 0x0000000000967805 */ /* 0x000fe2000001ff00 */
[----:B------:R1:W-:Y:S04]  /*19b0*/  STL [R1+0x470], RZ ;  /* 0x000470ff01007387 */ /* 0x0003e80000100800 */
        /* <DEDUP_REMOVED lines=227> */
[----:B------:R1:W-:Y:S04]  /*27f0*/  STL [R1], RZ ;  /* 0x000000ff01007387 */ /* 0x0003e80000100800 */
        /* <DEDUP_REMOVED lines=44> */
[----:B------:R1:W-:Y:S01]  /*2ac0*/  STL [R1+0xb4], RZ ;  /* 0x0000b4ff01007387 */ /* 0x0003e20000100800 */
[----:B------:R-:W-:Y:S06]  /*2ad0*/  BAR.SYNC.DEFER_BLOCKING 0x0 ;  /* 0x0000000000007b1d */ /* 0x000fec0000010000 */
[----:B------:R1:W-:Y:S04]  /*2ae0*/  STL [R1+0xb8], RZ ;  /* 0x0000b8ff01007387 */ /* 0x0003e80000100800 */
[----:B------:R1:W-:Y:S04]  /*2af0*/  STL [R1+0xbc], RZ ;  /* 0x0000bcff01007387 */ /* 0x0003e80000100800 */
[----:B------:R1:W-:Y:S04]  /*2b00*/  STL [R1+0xc0], RZ ;  /* 0x0000c0ff01007387 */ /* 0x0003e80000100800 */
[----:B------:R1:W-:Y:S04]  /*2b10*/  STL [R1+0xc4], RZ ;  /* 0x0000c4ff01007387 */ /* 0x0003e80000100800 */
[----:B------:R1:W-:Y:S04]  /*2b20*/  STL [R1+0xc8], RZ ;  /* 0x0000c8ff01007387 */ /* 0x0003e80000100800 */
[----:B------:R-:W2:Y:S02]  /*2b30*/  FENCE.VIEW.ASYNC.S ;  /* 0x00000000000073c6 */ /* 0x000ea40000000000 */
[----:B--2---:R1:W2:Y:S02]  /*2b40*/  @!UP0 SYNCS.EXCH.64 URZ, [UR40+0x40000], UR20 ;  /* 0x04000014283f85b2 */ /* 0x0042a40008000100 */
        /* <DEDUP_REMOVED lines=20> */
[----:B--2---:R-:W-:Y:S06]  /*2c90*/  BAR.SYNC.DEFER_BLOCKING 0x0 ;  /* 0x0000000000007b1d */ /* 0x004fec0000010000 */
[----:B------:R1:W-:Y:S04]  /*2ca0*/  STL [R1+0x11c], RZ ;  /* 0x00011cff01007387 */ /* 0x0003e80000100800 */
[----:B------:R1:W-:Y:S04]  /*2cb0*/  STL [R1+0x120], RZ ;  /* 0x000120ff01007387 */ /* 0x0003e80000100800 */
[----:B------:R1:W-:Y:S04]  /*2cc0*/  STL [R1+0x124], RZ ;  /* 0x000124ff01007387 */ /* 0x0003e80000100800 */
[----:B------:R1:W-:Y:S04]  /*2cd0*/  STL [R1+0x128], RZ ;  /* 0x000128ff01007387 */ /* 0x0003e80000100800 */
[----:B------:R1:W-:Y:S01]  /*2ce0*/  STL [R1+0x12c], RZ ;  /* 0x00012cff01007387 */ /* 0x0003e20000100800 */
[----:B------:R1:W2:Y:S03]  /*2cf0*/  @!UP1 SYNCS.EXCH.64 URZ, [UR40+0x40008], UR22 ;  /* 0x04000816283f95b2 */ /* 0x0002a60008000100 */
        /* <DEDUP_REMOVED lines=55> */
[----:B------:R1:W-:Y:S01]  /*3070*/  STL [R1+0x1fc], RZ ;  /* 0x0001fcff01007387 */ /* 0x0003e20000100800 */
[----:B------:R-:W-:Y:S05]  /*3080*/  @!P2 BRA `(.L_x_47) ;  /* 0x0000004c0088a947 */ /* 0x000fea0003800000 */
[----:B------:R1:W-:Y:S01]  /*3090*/  STL [R1+0x400], RZ ;  /* 0x000400ff01007387 */ /* 0x0003e20000100800 */
[----:B------:R-:W-:Y:S02]  /*30a0*/  CS2R R24, SRZ ;  /* 0x0000000000187805 */ /* 0x000fe4000001ff00 */
[----:B------:R-:W-:Y:S02]  /*30b0*/  CS2R R26, SRZ ;  /* 0x00000000001a7805 */ /* 0x000fe4000001ff00 */
[----:B------:R-:W-:Y:S01]  /*30c0*/  CS2R R28, SRZ ;  /* 0x00000000001c7805 */ /* 0x000fe2000001ff00 */
[----:B------:R1:W-:Y:S01]  /*30d0*/  STL [R1+0x404], RZ ;  /* 0x000404ff01007387 */ /* 0x0003e20000100800 */
[----:B------:R-:W-:Y:S02]  /*30e0*/  CS2R R30, SRZ ;  /* 0x00000000001e7805 */ /* 0x000fe4000001ff00 */
[----:B------:R-:W-:Y:S02]  /*30f0*/  CS2R R32, SRZ ;  /* 0x0000000000207805 */ /* 0x000fe4000001ff00 */
[----:B------:R-:W-:Y:S01]  /*3100*/  CS2R R34, SRZ ;  /* 0x0000000000227805 */ /* 0x000fe2000001ff00 */
[----:B------:R1:W-:Y:S01]  /*3110*/  STL [R1+0x408], RZ ;  /* 0x000408ff01007387 */ /* 0x0003e20000100800 */
[----:B------:R-:W-:-:S02]  /*3120*/  CS2R R36, SRZ ;  /* 0x0000000000247805 */ /* 0x000fc4000001ff00 */
        /* <DEDUP_REMOVED lines=75> */
[----:B------:R-:W-:Y:S01]  /*35e0*/  CS2R R150, SRZ ;  /* 0x0000000000967805 */ /* 0x000fe2000001ff00 */
[----:B------:R-:W-:Y:S01]  /*35f0*/  UMOV UR4, URZ ;  /* 0x0000003f00047c82 */ /* 0x000fe20008000000 */
[----:B------:R-:W-:Y:S01]  /*3600*/  UMOV UR18, URZ ;  /* 0x0000003f00127c82 */ /* 0x000fe20008000000 */
        /* <DEDUP_REMOVED lines=361> */
[----:B------:R1:W-:Y:S02]  /*4ca0*/  STL [R1+0x1fc], RZ ;  /* 0x0001fcff01007387 */ /* 0x0003e40000100800 */
.L_x_49:
[----:B--2---:R-:W-:Y:S01]  /*4cb0*/  BAR.SYNC.DEFER_BLOCKING 0x0 ;  /* 0x0000000000007b1d */ /* 0x004fe20000010000 */
[----:B------:R-:W-:Y:S01]  /*4cc0*/  ULEA UR27, UR4, UR40, 0x3 ;  /* 0x00000028041b7291 */ /* 0x000fe2000f8e183f */
[----:B-1-3--:R-:W-:Y:S01]  /*4cd0*/  @!P1 IMAD.MOV.U32 R0, RZ, RZ, 0x10000 ;  /* 0x00010000ff009424 */ /* 0x00afe200078e00ff */
[----:B------:R-:W-:Y:S01]  /*4ce0*/  ELECT P0, URZ, PT ;  /* 0x00000000003f782f */ /* 0x000fe20003800000 */
[----:B------:R-:W-:-:S03]  /*4cf0*/  ULEA UR16, UR4, UR40, 0xf ;  /* 0x0000002804107291 */ /* 0x000fc6000f8e783f */
[----:B------:R-:W-:Y:S01]  /*4d00*/  ISETP.LT.U32.AND P0, PT, R2, 0x20, P0 ;  /* 0x000000200200780c */ /* 0x000fe20000701070 */
[----:B------:R-:W-:Y:S02]  /*4d10*/  UIADD3 UR17, UR27, 0x40000, URZ ;  /* 0x000400001b117890 */ /* 0x000fe4000fffe03f */
[----:B------:R-:W-:Y:S02]  /*4d20*/  ULOP3.LUT UR20, UR7, 0x3, URZ, 0xc0, !UPT ;  /* 0x0000000307147892 */ /* 0x000fe4000f8ec03f */
[----:B------:R-:W-:Y:S02]  /*4d30*/  UIADD3 UR26, UR16, 0x20000, URZ ;  /* 0x00020000101a7890 */ /* 0x000fe4000fffe03f */
[----:B------:R-:W-:Y:S02]  /*4d40*/  ULEA UR22, UR20, UR14, 0x6 ;  /* 0x0000000e14167291 */ /* 0x000fe4000f8e303f */
[----:B------:R-:W-:Y:S01]  /*4d50*/  ULEA UR20, UR20, UR26, 0xd ;  /* 0x0000001a14147291 */ /* 0x000fe2000f8e683f */
[----:B------:R-:W-:Y:S01]  /*4d60*/  UMOV UR23, UR18 ;  /* 0x0000001200177c82 */ /* 0x000fe20008000000 */
[----:B------:R-:W-:-:S02]  /*4d70*/  UMOV UR21, UR17 ;  /* 0x0000001100157c82 */ /* 0x000fc40008000000 */
[----:B------:R-:W-:Y:S01]  /*4d80*/  VOTEU.ANY UP0, P0 ;  /* 0x00000000003f7886 */ /* 0x000fe20000000100 */
[----:B------:R-:W-:Y:S01]  /*4d90*/  VOTEU.ANY UP1, P0 ;  /* 0x00000000003f7886 */ /* 0x000fe20000020100 */
[----:B------:R-:W-:Y:S01]  /*4da0*/  USHF.R.U32.HI UR26, URZ, 0x4, UR26 ;  /* 0x000000043f1a7899 */ /* 0x000fe2000801161a */
[----:B------:R1:W-:Y:S01]  /*4db0*/  @!P1 SYNCS.ARRIVE.TRANS64 RZ, [UR27+0x40000], R0 ;  /* 0x04000000ffff99a7 */ /* 0x0003e2000800001b */
[----:B------:R2:W-:Y:S06]  /*4dc0*/  MEMBAR.ALL.CTA ;  /* 0x0000000000007992 */ /* 0x0005ec0000008000 */
[----:B--2---:R-:W2:Y:S01]  /*4dd0*/  FENCE.VIEW.ASYNC.S ;  /* 0x00000000000073c6 */ /* 0x004ea20000000000 */
[----:B------:R-:W-:Y:S01]  /*4de0*/  @UP0 UMOV UR24, UR8 ;  /* 0x0000000800180c82 */ /* 0x000fe20008000000 */
[----:B------:R-:W-:Y:S01]  /*4df0*/  @UP0 UMOV UR25, UR9 ;  /* 0x0000000900190c82 */ /* 0x000fe20008000000 */
[----:B------:R-:W-:-:S02]  /*4e00*/  USHF.R.U32.HI UR28, URZ, 0x4, UR16 ;  /* 0x000000043f1c7899 */ /* 0x000fc40008011610 */
[----:B------:R-:W-:Y:S01]  /*4e10*/  USGXT.U32 UR26, UR26, 0xe ;  /* 0x0000000e1a1a789a */ /* 0x000fe20008000000 */
[----:B-1----:R-:W-:Y:S01]  /*4e20*/  IMAD.U32 R0, RZ, RZ, UR15 ;  /* 0x0000000fff007e24 */ /* 0x002fe2000f8e00ff */
[----:B------:R-:W-:Y:S02]  /*4e30*/  USGXT.U32 UR28, UR28, 0xe ;  /* 0x0000000e1c1c789a */ /* 0x000fe40008000000 */
[----:B------:R-:W-:Y:S02]  /*4e40*/  ULOP3.LUT UR30, UR26, 0x2000000, URZ, 0xfc, !UPT ;  /* 0x020000001a1e7892 */ /* 0x000fe4000f8efc3f */
[----:B------:R-:W-:Y:S01]  /*4e50*/  SHF.L.U32 R0, R0, 0x1f, RZ ;  /* 0x0000001f00007819 */ /* 0x000fe200000006ff */
[----:B--2---:R-:W-:Y:S06]  /*4e60*/  BAR.SYNC.DEFER_BLOCKING 0x0 ;  /* 0x0000000000007b1d */ /* 0x004fec0000010000 */
[----:B------:R1:W-:Y:S02]  /*4e70*/  @UP1 UTMALDG.2D [UR16], [UR24] ;  /* 0x00000010180015b4 */ /* 0x0003e40008008000 */
[----:B------:R-:W-:Y:S06]  /*4e80*/  BAR.SYNC.DEFER_BLOCKING 0x0 ;  /* 0x0000000000007b1d */ /* 0x000fec0000010000 */
[----:B------:R1:W-:Y:S02]  /*4e90*/  UTMALDG.2D [UR20], [UR10] ;  /* 0x000000140a0075b4 */ /* 0x0003e40008008000 */
[----:B------:R-:W-:Y:S06]  /*4ea0*/  BAR.SYNC.DEFER_BLOCKING 0x0 ;  /* 0x0000000000007b1d */ /* 0x000fec0000010000 */
[----:B------:R-:W2:Y:S02]  /*4eb0*/  SYNCS.PHASECHK.TRANS64.TRYWAIT P0, [UR27+0x40000], R0 ;  /* 0x04000000ff0075a7 */ /* 0x000ea4000800015b */
[----:B-12---:R-:W-:Y:S05]  /*4ec0*/  @!P0 BRA `(.L_x_48) ;  /* 0x0000007000a88947 */ /* 0x006fea0003800000 */
.L_x_50:
[----:B------:R-:W-:Y:S01]  /*4ed0*/  STL.64 [R1+0x6c8], R150 ;  /* 0x0006c89601007387 */ /* 0x000fe20000100a00 */
[----:B------:R-:W-:Y:S01]  /*4ee0*/  UMOV UR29, 0x40000040 ;  /* 0x40000040001d7882 */ /* 0x000fe20000000000 */
[----:B------:R-:W-:Y:S01]  /*4ef0*/  UMOV UR31, 0x40000040 ;  /* 0x40000040001f7882 */ /* 0x000fe20000000000 */
[----:B------:R-:W-:Y:S01]  /*4f00*/  UIADD3 UR32, UP0, UR28, 0x2, URZ ;  /* 0x000000021c207890 */ /* 0x000fe2000ff1e03f */
[----:B------:R-:W-:Y:S01]  /*4f10*/  STL.64 [R1+0x6c0], R148 ;  /* 0x0006c09401007387 */ /* 0x000fe20000100a00 */
[----:B------:R-:W-:Y:S01]  /*4f20*/  UIADD3 UR34, UP1, UR26, 0x2000080, URZ ;  /* 0x020000801a227890 */ /* 0x000fe2000ff3e03f */
[----:B------:R-:W1:Y:S02]  /*4f30*/  LDC R0, c[0x0][0x230] ;  /* 0x00008c00ff007b82 */ /* 0x000e640000000800 */
[----:B------:R-:W-:Y:S04]  /*4f40*/  STL.64 [R1+0x6b8], R146 ;  /* 0x0006b89201007387 */ /* 0x000fe80000100a00 */
        /* <DEDUP_REMOVED lines=10> */
[----:B------:R2:W-:Y:S04]  /*4ff0*/  STL.64 [R1+0x660], R124 ;  /* 0x0006607c01007387 */ /* 0x0005e80000100a00 */
[----:B--2---:R-:W2:Y:S04]  /*5000*/  LDL.LU.64 R124, [R1] ;  /* 0x00000000017c7983 */ /* 0x004ea80000300a00 */
[----:B------:R-:W3:Y:S04]  /*5010*/  LDL.LU.64 R126, [R1+0x8] ;  /* 0x00000800017e7983 */ /* 0x000ee80000300a00 */
[----:B------:R-:W5:Y:S04]  /*5020*/  LDL.LU.64 R128, [R1+0x10] ;  /* 0x0000100001807983 */ /* 0x000f680000300a00 */
[----:B------:R-:W4:Y:S04]  /*5030*/  LDL.LU.64 R130, [R1+0x18] ;  /* 0x0000180001827983 */ /* 0x000f280000300a00 */
[----:B------:R-:W2:Y:S04]  /*5040*/  LDL.LU.64 R132, [R1+0x20] ;  /* 0x0000200001847983 */ /* 0x000ea80000300a00 */
        /* <DEDUP_REMOVED lines=9> */
[----:B---3--:R-:W-:Y:S04]  /*50e0*/  STL.64 [R1+0x8c8], R150 ;  /* 0x0008c89601007387 */ /* 0x008fe80000100a00 */
[----:B--2---:R-:W-:Y:S04]  /*50f0*/  STL.64 [R1+0x8c0], R148 ;  /* 0x0008c09401007387 */ /* 0x004fe80000100a00 */
[----:B----4-:R-:W-:Y:S04]  /*5100*/  STL.64 [R1+0x8b8], R146 ;  /* 0x0008b89201007387 */ /* 0x010fe80000100a00 */
[----:B-----5:R-:W-:Y:S04]  /*5110*/  STL.64 [R1+0x8b0], R144 ;  /* 0x0008b09001007387 */ /* 0x020fe80000100a00 */
        /* <DEDUP_REMOVED lines=60> */
[----:B--2---:R-:W2:Y:S04]  /*54e0*/  LDL.LU.64 R24, [R1+0x200] ;  /* 0x0002000001187983 */ /* 0x004ea80000300a00 */
[----:B------:R-:W3:Y:S04]  /*54f0*/  LDL.LU.64 R26, [R1+0x208] ;  /* 0x00020800011a7983 */ /* 0x000ee80000300a00 */
[----:B------:R-:W4:Y:S04]  /*5500*/  LDL.LU.64 R28, [R1+0x210] ;  /* 0x00021000011c7983 */ /* 0x000f280000300a00 */
[----:B------:R-:W5:Y:S04]  /*5510*/  LDL.LU.64 R30, [R1+0x218] ;  /* 0x00021800011e7983 */ /* 0x000f680000300a00 */
[----:B------:R-:W2:Y:S04]  /*5520*/  LDL.LU.64 R32, [R1+0x220] ;  /* 0x0002200001207983 */ /* 0x000ea80000300a00 */
        /* <DEDUP_REMOVED lines=59> */
[----:B-----5:R-:W-:Y:S04]  /*58e0*/  STL.64 [R1+0xac8], R150 ;  /* 0x000ac89601007387 */ /* 0x020fe80000100a00 */
[----:B----4-:R-:W-:Y:S04]  /*58f0*/  STL.64 [R1+0xac0], R148 ;  /* 0x000ac09401007387 */ /* 0x010fe80000100a00 */
[----:B---3--:R-:W-:Y:S04]  /*5900*/  STL.64 [R1+0xab8], R146 ;  /* 0x000ab89201007387 */ /* 0x008fe80000100a00 */
[----:B--2---:R-:W-:Y:S04]  /*5910*/  STL.64 [R1+0xab0], R144 ;  /* 0x000ab09001007387 */ /* 0x004fe80000100a00 */
        /* <DEDUP_REMOVED lines=61> */
[----:B------:R-:W2:Y:S04]  /*5cf0*/  LDL.LU.64 R26, [R1+0x408] ;  /* 0x00040800011a7983 */ /* 0x000ea80000300a00 */
        /* <DEDUP_REMOVED lines=61> */
[----:B------:R-:W2:Y:S01]  /*60d0*/  LDL.LU.64 R150, [R1+0x5f8] ;  /* 0x0005f80001967983 */ /* 0x000ea20000300a00 */
[----:B------:R-:W-:Y:S01]  /*60e0*/  UMOV UR16, URZ ;  /* 0x0000003f00107c82 */ /* 0x000fe20008000000 */
[----:B------:R-:W-:Y:S01]  /*60f0*/  UMOV UR17, URZ ;  /* 0x0000003f00117c82 */ /* 0x000fe20008000000 */
[----:B------:R-:W-:Y:S01]  /*6100*/  UIADD3.X UR33, UR16, 0x40000040, URZ, UP0, !UPT ;  /* 0x4000004010217890 */ /* 0x000fe200087fe43f */
[----:B------:R-:W3:Y:S01]  /*6110*/  LDL.LU.64 R152, [R1+0x70] ;  /* 0x0000700001987983 */ /* 0x000ee20000300a00 */
[----:B------:R-:W-:Y:S01]  /*6120*/  UIADD3.X UR35, UR17, 0x40000040, URZ, UP1, !UPT ;  /* 0x4000004011237890 */ /* 0x000fe20008ffe43f */
[----:B--2---:R-:W-:Y:S01]  /*6130*/  WARPGROUP.ARRIVE ;  /* 0x00000000000079c5 */ /* 0x004fe20000000000 */
[----:B------:R-:W-:Y:S01]  /*6140*/  UIADD3.64 UR24, UR32, 0x2, URZ ;  /* 0x0000000220187897 */ /* 0x000fe2000fffe03f */
[----:B------:R-:W3:Y:S04]  /*6150*/  LDL.LU.64 R154, [R1+0x78] ;  /* 0x00007800019a7983 */ /* 0x000ee80000300a00 */
[----:B------:R-:W-:Y:S01]  /*6160*/  HGMMA.64x256x16.F32 R24, gdesc[UR28].tnspB, R24, gsb0 ;  /* 0x43e000001c1879f0 */ /* 0x000fe20008000818 */
[----:B------:R-:W-:Y:S01]  /*6170*/  UIADD3.64 UR26, UR34, 0x80, URZ ;  /* 0x00000080221a7897 */ /* 0x000fe2000fffe03f */
[----:B------:R-:W3:Y:S01]  /*6180*/  LDL.LU.64 R156, [R1+0x80] ;  /* 0x00008000019c7983 */ /* 0x000ee20000300a00 */
[----:B------:R-:W-:-:S02]  /*6190*/  UIADD3.64 UR20, UR32, 0x4, URZ ;  /* 0x0000000420147897 */ /* 0x000fc4000fffe03f */
[----:B------:R-:W-:Y:S01]  /*61a0*/  UIADD3.64 UR22, UR34, 0x100, URZ ;  /* 0x0000010022167897 */ /* 0x000fe2000fffe03f */
[----:B------:R-:W3:Y:S04]  /*61b0*/  LDL.LU.64 R158, [R1+0x88] ;  /* 0x00008800019e7983 */ /* 0x000ee80000300a00 */
        /* <DEDUP_REMOVED lines=45> */
[----:B------:R-:W3:Y:S01]  /*6490*/  LDL.LU.64 R250, [R1+0x1f8] ;  /* 0x0001f80001fa7983 */ /* 0x000ee20000300a00 */
[----:B------:R-:W-:-:S02]  /*64a0*/  WARPGROUP.DEPBAR.LE gsb0, 0x0 ;  /* 0x00008000000079c5 */ /* 0x000fc40000010000 */
[----:B------:R-:W-:-:S06]  /*64b0*/  WARPGROUP.ARRIVE ;  /* 0x00000000000079c5 */ /* 0x000fcc0000000000 */
[----:B------:R-:W-:Y:S03]  /*64c0*/  HGMMA.64x256x16.F32 R24, gdesc[UR32].tnspB, R24, gsb0 ;  /* 0x43e00000201879f0 */ /* 0x000fe60008000818 */
[----:B------:R-:W-:Y:S02]  /*64d0*/  WARPGROUP.DEPBAR.LE gsb0, 0x0 ;  /* 0x00008000000079c5 */ /* 0x000fe40000010000 */
[----:B------:R-:W-:-:S15]  /*64e0*/  WARPGROUP.ARRIVE ;  /* 0x00000000000079c5 */ /* 0x000fde0000000000 */
[----:B------:R-:W-:-:S08]  /*64f0*/  NOP ;  /* 0x0000000000007918 */ /* 0x000fd00000000000 */
[----:B------:R-:W-:Y:S03]  /*6500*/  HGMMA.64x256x16.F32 R24, gdesc[UR24].tnspB, R24, gsb0 ;  /* 0x43e00000181879f0 */ /* 0x000fe60008000818 */
[----:B------:R-:W-:Y:S02]  /*6510*/  WARPGROUP.DEPBAR.LE gsb0, 0x0 ;  /* 0x00008000000079c5 */ /* 0x000fe40000010000 */
[----:B------:R-:W-:-:S15]  /*6520*/  WARPGROUP.ARRIVE ;  /* 0x00000000000079c5 */ /* 0x000fde0000000000 */
[----:B------:R-:W-:-:S08]  /*6530*/  NOP ;  /* 0x0000000000007918 */ /* 0x000fd00000000000 */
[----:B------:R-:W-:Y:S03]  /*6540*/  HGMMA.64x256x16.F32 R24, gdesc[UR20].tnspB, R24, gsb0 ;  /* 0x43e00000141879f0 */ /* 0x000fe60008000818 */
[----:B------:R-:W-:Y:S02]  /*6550*/  WARPGROUP.DEPBAR.LE gsb0, 0x0 ;  /* 0x00008000000079c5 */ /* 0x000fe40000010000 */
        /* <DEDUP_REMOVED lines=128> */
[----:B------:R-:W-:-:S02]  /*6d60*/  UIADD3.64 UR28, UR32, 0x1fe, URZ ;  /* 0x000001fe201c7897 */ /* 0x000fc4000fffe03f */
[----:B------:R-:W-:Y:S01]  /*6d70*/  UIADD3.64 UR36, UR32, 0x200, URZ ;  /* 0x0000020020247897 */ /* 0x000fe2000fffe03f */
[----:B------:R-:W-:Y:S01]  /*6d80*/  UMOV UR38, UR34 ;  /* 0x0000002200267c82 */ /* 0x000fe20008000000 */
[----:B------:R-:W-:Y:S01]  /*6d90*/  UMOV UR39, UR35 ;  /* 0x0000002300277c82 */ /* 0x000fe20008000000 */
[----:B------:R-:W-:Y:S02]  /*6da0*/  UIADD3.64 UR24, UR32, 0x202, URZ ;  /* 0x0000020220187897 */ /* 0x000fe4000fffe03f */
[----:B------:R-:W-:Y:S01]  /*6db0*/  UIADD3.64 UR20, UR32, 0x204, URZ ;  /* 0x0000020420147897 */ /* 0x000fe2000fffe03f */
[----:B--2---:R-:W-:-:S06]  /*6dc0*/  WARPGROUP.ARRIVE ;  /* 0x00000000000079c5 */ /* 0x004fcc0000000000 */
        /* <DEDUP_REMOVED lines=78> */
[----:B--2---:R-:W3:Y:S04]  /*72b0*/  LDL.LU.64 R150, [R1+0x8c8] ;  /* 0x0008c80001967983 */ /* 0x004ee80000300a00 */
        /* <DEDUP_REMOVED lines=13> */
[----:B------:R-:W-:-:S02]  /*7390*/  UIADD3.64 UR28, UR32, 0x3fe, URZ ;  /* 0x000003fe201c7897 */ /* 0x000fc4000fffe03f */
[----:B------:R-:W-:Y:S01]  /*73a0*/  UIADD3.64 UR36, UR32, 0x400, URZ ;  /* 0x0000040020247897 */ /* 0x000fe2000fffe03f */
[----:B------:R-:W2:Y:S01]  /*73b0*/  LDL.LU.64 R122, [R1+0x858] ;  /* 0x00085800017a7983 */ /* 0x000ea20000300a00 */
[----:B------:R-:W-:Y:S01]  /*73c0*/  UMOV UR38, UR34 ;  /* 0x0000002200267c82 */ /* 0x000fe20008000000 */
[----:B------:R-:W-:Y:S01]  /*73d0*/  UMOV UR39, UR35 ;  /* 0x0000002300277c82 */ /* 0x000fe20008000000 */
[----:B------:R-:W-:Y:S01]  /*73e0*/  UIADD3.64 UR24, UR32, 0x402, URZ ;  /* 0x0000040220187897 */ /* 0x000fe2000fffe03f */
[----:B------:R-:W2:Y:S01]  /*73f0*/  LDL.LU.64 R120, [R1+0x850] ;  /* 0x0008500001787983 */ /* 0x000ea20000300a00 */
[----:B------:R-:W-:-:S03]  /*7400*/  UIADD3.64 UR20, UR32, 0x404, URZ ;  /* 0x0000040420147897 */ /* 0x000fc6000fffe03f */
        /* <DEDUP_REMOVED lines=48> */
[----:B---3--:R-:W-:-:S06]  /*7710*/  WARPGROUP.ARRIVE ;  /* 0x00000000000079c5 */ /* 0x008fcc0000000000 */
        /* <DEDUP_REMOVED lines=14> */
[----:B------:R-:W-:Y:S04]  /*7800*/  STL.64 [R1], R124 ;  /* 0x0000007c01007387 */ /* 0x000fe80000100a00 */
        /* <DEDUP_REMOVED lines=63> */
[----:B---3--:R-:W2:Y:S04]  /*7c00*/  LDL.LU.64 R150, [R1+0x6c8] ;  /* 0x0006c80001967983 */ /* 0x008ea80000300a00 */
        /* <DEDUP_REMOVED lines=14> */
[----:B------:R-:W-:Y:S02]  /*7cf0*/  UIADD3.64 UR24, UR32, 0x602, URZ ;  /* 0x0000060220187897 */ /* 0x000fe4000fffe03f */
[----:B------:R-:W-:Y:S02]  /*7d00*/  UIADD3.64 UR20, UR32, 0x604, URZ ;  /* 0x0000060420147897 */ /* 0x000fe4000fffe03f */
[----:B------:R-:W-:Y:S02]  /*7d10*/  UIADD3 UR18, UR18, 0x40, URZ ;  /* 0x0000004012127890 */ /* 0x000fe4000fffe03f */
[----:B------:R-:W-:-:S04]  /*7d20*/  UIADD3 UR4, UR4, 0x1, URZ ;  /* 0x0000000104047890 */ /* 0x000fc8000fffe03f */
[----:B-1----:R-:W-:Y:S01]  /*7d30*/  ISETP.LE.AND P0, PT, R0, UR18, PT ;  /* 0x0000001200007c0c */ /* 0x002fe2000bf03270 */
[----:B------:R-:W-:-:S04]  /*7d40*/  UISETP.NE.U32.AND UP0, UPT, UR4, 0x4, UPT ;  /* 0x000000040400788c */ /* 0x000fc8000bf05070 */
[----:B------:R-:W-:Y:S02]  /*7d50*/  USEL UR16, URZ, 0x1, UP0 ;  /* 0x000000013f107887 */ /* 0x000fe40008000000 */
[----:B------:R-:W-:Y:S02]  /*7d60*/  USEL UR4, UR4, URZ, UP0 ;  /* 0x0000003f04047287 */ /* 0x000fe40008000000 */
[----:B------:R-:W-:Y:S01]  /*7d70*/  ULOP3.LUT UR15, UR15, UR16, URZ, 0x3c, !UPT ;  /* 0x000000100f0f7292 */ /* 0x000fe2000f8e3c3f */
[----:B--2---:R-:W-:-:S06]  /*7d80*/  WARPGROUP.ARRIVE ;  /* 0x00000000000079c5 */ /* 0x004fcc0000000000 */
[----:B------:R-:W-:Y:S01]  /*7d90*/  HGMMA.64x256x16.F32 R24, gdesc[UR28].tnspB, R24, gsb0 ;  /* 0x43e000001c1879f0 */ /* 0x000fe20008000818 */
[----:B------:R-:W-:Y:S01]  /*7da0*/  UIADD3.64 UR28, UR32, 0x600, URZ ;  /* 0x00000600201c7897 */ /* 0x000fe2000fffe03f */
[----:B------:R-:W-:Y:S01]  /*7db0*/  UMOV UR30, UR34 ;  /* 0x00000022001e7c82 */ /* 0x000fe20008000000 */
[----:B------:R-:W-:Y:S01]  /*7dc0*/  UMOV UR31, UR35 ;  /* 0x00000023001f7c82 */ /* 0x000fe20008000000 */
[----:B------:R-:W-:Y:S02]  /*7dd0*/  WARPGROUP.DEPBAR.LE gsb0, 0x0 ;  /* 0x00008000000079c5 */ /* 0x000fe40000010000 */
[----:B------:R-:W-:-:S15]  /*7de0*/  WARPGROUP.ARRIVE ;  /* 0x00000000000079c5 */ /* 0x000fde0000000000 */
[----:B------:R-:W-:-:S07]  /*7df0*/  NOP ;  /* 0x0000000000007918 */ /* 0x000fce0000000000 */
        /* <DEDUP_REMOVED lines=10> */
[----:B----4-:R-:W-:Y:S05]  /*7ea0*/  @!P0 BRA `(.L_x_49) ;  /* 0xffffffcc00808947 */ /* 0x010fea000383ffff */
.L_x_47:
[----:B------:R-:W5:Y:S04]  /*7eb0*/  LDL.LU R156, [R1+0x44c] ;  /* 0x00044c00019c7983 */ /* 0x000f680000300800 */
[----:B------:R-:W2:Y:S04]  /*7ec0*/  LDL.LU R155, [R1+0x448] ;  /* 0x00044800019b7983 */ /* 0x000ea80000300800 */
        /* <DEDUP_REMOVED lines=17> */
[----:B----4-:R-:W4:Y:S04]  /*7fe0*/  LDL.LU R7, [R1+0x570] ;  /* 0x0005700001077983 */ /* 0x010f280000300800 */
[----:B------:R-:W4:Y:S04]  /*7ff0*/  LDL.LU R6, [R1+0x5c4] ;  /* 0x0005c40001067983 */ /* 0x000f280000300800 */
[----:B------:R-:W4:Y:S04]  /*8000*/  LDL.LU R5, [R1+0x5c0] ;  /* 0x0005c00001057983 */ /* 0x000f280000300800 */
[----:B------:R-:W4:Y:S04]  /*8010*/  LDL.LU R4, [R1+0x5d4] ;  /* 0x0005d40001047983 */ /* 0x000f280000300800 */
[----:B-1-3--:R-:W3:Y:S04]  /*8020*/  LDL.LU R0, [R1+0x5d0] ;  /* 0x0005d00001007983 */ /* 0x00aee80000300800 */
[----:B------:R-:W4:Y:S04]  /*8030*/  LDL.LU R22, [R1+0x47c] ;  /* 0x00047c0001167983 */ /* 0x000f280000300800 */
[----:B------:R-:W3:Y:S04]  /*8040*/  LDL.LU R21, [R1+0x478] ;  /* 0x0004780001157983 */ /* 0x000ee80000300800 */
[----:B------:R-:W5:Y:S04]  /*8050*/  LDL.LU R158, [R1+0x404] ;  /* 0x00040400019e7983 */ /* 0x000f680000300800 */
[----:B------:R-:W5:Y:S04]  /*8060*/  LDL.LU R157, [R1+0x400] ;  /* 0x00040000019d7983 */ /* 0x000f680000300800 */
[----:B------:R1:W-:Y:S04]  /*8070*/  STL [R1+0x7e8], R55 ;  /* 0x0007e83701007387 */ /* 0x0003e80000100800 */
[----:B------:R-:W-:Y:S04]  /*8080*/  STL [R1+0x7e4], R56 ;  /* 0x0007e43801007387 */ /* 0x000fe80000100800 */
        /* <DEDUP_REMOVED lines=72> */
[----:B------:R-:W-:Y:S01]  /*8510*/  STL [R1+0x6c0], R129 ;  /* 0x0006c08101007387 */ /* 0x000fe20000100800 */
[----:B-----5:R-:W-:-:S03]  /*8520*/  F2FP.F16.F32.PACK_AB R2, R158, R157 ;  /* 0x0000009d9e02723e */ /* 0x020fc600000000ff */
        /* <DEDUP_REMOVED lines=19> */
[----:B------:R5:W-:Y:S04]  /*8660*/  STL [R1+0x670], R149 ;  /* 0x0006709501007387 */ /* 0x000be80000100800 */
[----:B------:R4:W-:Y:S04]  /*8670*/  STL [R1+0x66c], R150 ;  /* 0x00066c9601007387 */ /* 0x0009e80000100800 */
[----:B------:R3:W-:Y:S04]  /*8680*/  STL [R1+0x668], R151 ;  /* 0x0006689701007387 */ /* 0x0007e80000100800 */
[----:B------:R3:W-:Y:S04]  /*8690*/  STL [R1+0x650], R2 ;  /* 0x0006500201007387 */ /* 0x0007e80000100800 */
[----:B------:R-:W5:Y:S04]  /*86a0*/  LDL.LU R178, [R1+0x40c] ;  /* 0x00040c0001b27983 */ /* 0x000f680000300800 */
[----:B------:R-:W5:Y:S04]  /*86b0*/  LDL.LU R177, [R1+0x408] ;  /* 0x0004080001b17983 */ /* 0x000f680000300800 */
[----:B------:R-:W4:Y:S04]  /*86c0*/  LDL.LU R176, [R1+0x414] ;  /* 0x0004140001b07983 */ /* 0x000f280000300800 */
[----:B------:R-:W4:Y:S04]  /*86d0*/  LDL.LU R175, [R1+0x410] ;  /* 0x0004100001af7983 */ /* 0x000f280000300800 */
[----:B------:R-:W3:Y:S04]  /*86e0*/  LDL.LU R174, [R1+0x41c] ;  /* 0x00041c0001ae7983 */ /* 0x000ee80000300800 */
        /* <DEDUP_REMOVED lines=10> */
[----:B------:R-:W3:Y:S01]  /*8790*/  LDL.LU R163, [R1+0x440] ;  /* 0x0004400001a37983 */ /* 0x000ee20000300800 */
[----:B------:R-:W-:-:S02]  /*87a0*/  IMAD.MOV.U32 R162, RZ, RZ, R156 ;  /* 0x000000ffffa27224 */ /* 0x000fc400078e009c */
[----:B--2---:R-:W-:Y:S01]  /*87b0*/  IMAD.MOV.U32 R161, RZ, RZ, R155 ;  /* 0x000000ffffa17224 */ /* 0x004fe200078e009b */
[----:B------:R-:W2:Y:S04]  /*87c0*/  LDL.LU R160, [R1+0x454] ;  /* 0x0004540001a07983 */ /* 0x000ea80000300800 */
[----:B------:R-:W2:Y:S01]  /*87d0*/  LDL.LU R159, [R1+0x450] ;  /* 0x00045000019f7983 */ /* 0x000ea20000300800 */
[----:B------:R-:W-:Y:S02]  /*87e0*/  IMAD.MOV.U32 R158, RZ, RZ, R154 ;  /* 0x000000ffff9e7224 */ /* 0x000fe400078e009a */
[----:B------:R-:W-:Y:S01]  /*87f0*/  IMAD.MOV.U32 R157, RZ, RZ, R153 ;  /* 0x000000ffff9d7224 */ /* 0x000fe200078e0099 */
[----:B------:R-:W2:Y:S01]  /*8800*/  LDL.LU R156, [R1+0x464] ;  /* 0x00046400019c7983 */ /* 0x000ea20000300800 */
[----:B------:R-:W-:-:S02]  /*8810*/  IMAD.MOV.U32 R154, RZ, RZ, R152 ;  /* 0x000000ffff9a7224 */ /* 0x000fc400078e0098 */
[----:B------:R-:W-:Y:S01]  /*8820*/  IMAD.MOV.U32 R153, RZ, RZ, R23 ;  /* 0x000000ffff997224 */ /* 0x000fe200078e0017 */
[----:B------:R-:W2:Y:S04]  /*8830*/  LDL.LU R155, [R1+0x460] ;  /* 0x00046000019b7983 */ /* 0x000ea80000300800 */
[----:B------:R-:W2:Y:S04]  /*8840*/  LDL.LU R152, [R1+0x474] ;  /* 0x0004740001987983 */ /* 0x000ea80000300800 */
[----:B------:R-:W2:Y:S01]  /*8850*/  LDL.LU R23, [R1+0x470] ;  /* 0x0004700001177983 */ /* 0x000ea20000300800 */
[----:B-1----:R-:W-:-:S02]  /*8860*/  F2FP.F16.F32.PACK_AB R55, R162, R161 ;  /* 0x000000a1a237723e */ /* 0x002fc400000000ff */
[----:B------:R-:W-:Y:S01]  /*8870*/  F2FP.F16.F32.PACK_AB R24, R25, R24 ;  /* 0x000000181918723e */ /* 0x000fe200000000ff */
[----:B------:R-:W-:Y:S01]  /*8880*/  BAR.SYNC.DEFER_BLOCKING 0x0 ;  /* 0x0000000000007b1d */ /* 0x000fe20000010000 */
[----:B-----5:R-:W-:Y:S02]  /*8890*/  F2FP.F16.F32.PACK_AB R149, R178, R177 ;  /* 0x000000b1b295723e */ /* 0x020fe400000000ff */
[----:B----4-:R-:W-:Y:S01]  /*88a0*/  F2FP.F16.F32.PACK_AB R150, R176, R175 ;  /* 0x000000afb096723e */ /* 0x010fe200000000ff */
[----:B------:R-:W-:Y:S01]  /*88b0*/  IMAD.MOV.U32 R176, RZ, RZ, R22 ;  /* 0x000000ffffb07224 */ /* 0x000fe200078e0016 */
[----:B---3--:R-:W-:Y:S01]  /*88c0*/  F2FP.F16.F32.PACK_AB R151, R174, R173 ;  /* 0x000000adae97723e */ /* 0x008fe200000000ff */
[----:B------:R-:W-:Y:S01]  /*88d0*/  IMAD.MOV.U32 R175, RZ, RZ, R21 ;  /* 0x000000ffffaf7224 */ /* 0x000fe200078e0015 */
[----:B------:R-:W-:Y:S01]  /*88e0*/  F2FP.F16.F32.PACK_AB R129, R172, R171 ;  /* 0x000000abac81723e */ /* 0x000fe200000000ff */
[----:B------:R-:W1:Y:S01]  /*88f0*/  @!P1 SYNCS.CCTL.IV [UR40+0x40000] ;  /* 0x04000000ff0099b1 */ /* 0x000e620008000028 */
[----:B------:R-:W-:-:S02]  /*8900*/  F2FP.F16.F32.PACK_AB R130, R170, R169 ;  /* 0x000000a9aa82723e */ /* 0x000fc400000000ff */
[----:B------:R-:W-:Y:S02]  /*8910*/  F2FP.F16.F32.PACK_AB R131, R168, R167 ;  /* 0x000000a7a883723e */ /* 0x000fe400000000ff */
[----:B------:R-:W-:Y:S02]  /*8920*/  F2FP.F16.F32.PACK_AB R132, R166, R165 ;  /* 0x000000a5a684723e */ /* 0x000fe400000000ff */
[----:B------:R-:W-:Y:S02]  /*8930*/  F2FP.F16.F32.PACK_AB R2, R164, R163 ;  /* 0x000000a3a402723e */ /* 0x000fe400000000ff */
[----:B--2---:R-:W-:-:S03]  /*8940*/  F2FP.F16.F32.PACK_AB R3, R160, R159 ;  /* 0x0000009fa003723e */ /* 0x004fc600000000ff */
[----:B------:R2:W-:Y:S04]  /*8950*/  STL [R1+0x630], R2 ;  /* 0x0006300201007387 */ /* 0x0005e80000100800 */
[----:B------:R3:W-:Y:S04]  /*8960*/  STL [R1+0x634], R55 ;  /* 0x0006343701007387 */ /* 0x0007e80000100800 */
[----:B------:R4:W-:Y:S01]  /*8970*/  STL [R1+0x638], R3 ;  /* 0x0006380301007387 */ /* 0x0009e20000100800 */
[----:B--2---:R-:W-:Y:S02]  /*8980*/  F2FP.F16.F32.PACK_AB R2, R158, R157 ;  /* 0x0000009d9e02723e */ /* 0x004fe400000000ff */
[----:B------:R-:W-:Y:S01]  /*8990*/  F2FP.F16.F32.PACK_AB R252, R176, R175 ;  /* 0x000000afb0fc723e */ /* 0x000fe200000000ff */
[----:B------:R-:W-:Y:S01]  /*89a0*/  IMAD.MOV.U32 R178, RZ, RZ, R14 ;  /* 0x000000ffffb27224 */ /* 0x000fe200078e000e */
[----:B---3--:R-:W-:Y:S01]  /*89b0*/  F2FP.F16.F32.PACK_AB R55, R156, R155 ;  /* 0x0000009b9c37723e */ /* 0x008fe200000000ff */
[----:B------:R2:W-:Y:S01]  /*89c0*/  STL [R1+0x63c], R2 ;  /* 0x00063c0201007387 */ /* 0x0005e20000100800 */
[----:B----4-:R-:W-:-:S03]  /*89d0*/  F2FP.F16.F32.PACK_AB R3, R154, R153 ;  /* 0x000000999a03723e */ /* 0x010fc600000000ff */
[----:B------:R3:W-:Y:S04]  /*89e0*/  STL [R1+0x620], R55 ;  /* 0x0006203701007387 */ /* 0x0007e80000100800 */
[----:B------:R-:W-:Y:S01]  /*89f0*/  STL [R1+0x624], R3 ;  /* 0x0006240301007387 */ /* 0x000fe20000100800 */
[----:B--2---:R-:W-:Y:S01]  /*8a00*/  F2FP.F16.F32.PACK_AB R2, R152, R23 ;  /* 0x000000179802723e */ /* 0x004fe200000000ff */
[----:B------:R-:W-:Y:S01]  /*8a10*/  IMAD.MOV.U32 R177, RZ, RZ, R13 ;  /* 0x000000ffffb17224 */ /* 0x000fe200078e000d */
[----:B------:R-:W-:Y:S01]  /*8a20*/  F2FP.F16.F32.PACK_AB R25, R27, R26 ;  /* 0x0000001a1b19723e */ /* 0x000fe200000000ff */
[----:B-1----:R-:W-:Y:S06]  /*8a30*/  BAR.SYNC.DEFER_BLOCKING 0x0 ;  /* 0x0000000000007b1d */ /* 0x002fec0000010000 */
[----:B------:R1:W-:Y:S04]  /*8a40*/  STL [R1+0x628], R2 ;  /* 0x0006280201007387 */ /* 0x0003e80000100800 */
[----:B------:R-:W2:Y:S04]  /*8a50*/  LDL.LU R174, [R1+0x484] ;  /* 0x0004840001ae7983 */ /* 0x000ea80000300800 */
[----:B------:R-:W2:Y:S04]  /*8a60*/  LDL.LU R173, [R1+0x480] ;  /* 0x0004800001ad7983 */ /* 0x000ea80000300800 */
[----:B------:R-:W4:Y:S04]  /*8a70*/  LDL.LU R172, [R1+0x48c] ;  /* 0x00048c0001ac7983 */ /* 0x000f280000300800 */
[----:B------:R-:W4:Y:S01]  /*8a80*/  LDL.LU R171, [R1+0x488] ;  /* 0x0004880001ab7983 */ /* 0x000f220000300800 */
[----:B------:R-:W-:-:S02]  /*8a90*/  IMAD.MOV.U32 R156, RZ, RZ, R20 ;  /* 0x000000ffff9c7224 */ /* 0x000fc400078e0014 */
[----:B------:R-:W-:Y:S01]  /*8aa0*/  IMAD.MOV.U32 R155, RZ, RZ, R19 ;  /* 0x000000ffff9b7224 */ /* 0x000fe200078e0013 */
[----:B------:R-:W5:Y:S01]  /*8ab0*/  LDL.LU R170, [R1+0x494] ;  /* 0x0004940001aa7983 */ /* 0x000f620000300800 */
[----:B------:R-:W-:Y:S02]  /*8ac0*/  IMAD.MOV.U32 R152, RZ, RZ, R18 ;  /* 0x000000ffff987224 */ /* 0x000fe400078e0012 */
[----:B------:R-:W-:Y:S01]  /*8ad0*/  IMAD.MOV.U32 R23, RZ, RZ, R17 ;  /* 0x000000ffff177224 */ /* 0x000fe200078e0011 */
[----:B------:R-:W5:Y:S01]  /*8ae0*/  LDL.LU R169, [R1+0x490] ;  /* 0x0004900001a97983 */ /* 0x000f620000300800 */
[----:B------:R-:W-:Y:S02]  /*8af0*/  IMAD.MOV.U32 R14, RZ, RZ, R4 ;  /* 0x000000ffff0e7224 */ /* 0x000fe400078e0004 */
[----:B------:R-:W-:Y:S01]  /*8b00*/  IMAD.MOV.U32 R13, RZ, RZ, R0 ;  /* 0x000000ffff0d7224 */ /* 0x000fe200078e0000 */
[----:B------:R-:W5:Y:S01]  /*8b10*/  LDL.LU R168, [R1+0x49c] ;  /* 0x00049c0001a87983 */ /* 0x000f620000300800 */
[----:B------:R-:W-:Y:S01]  /*8b20*/  F2FP.F16.F32.PACK_AB R26, R29, R28 ;  /* 0x0000001c1d1a723e */ /* 0x000fe200000000ff */
[----:B------:R-:W1:Y:S02]  /*8b30*/  @!P1 SYNCS.CCTL.IV [UR40+0x40008] ;  /* 0x04000800ff0099b1 */ /* 0x000e640008000028 */
[----:B------:R-:W5:Y:S04]  /*8b40*/  LDL.LU R167, [R1+0x498] ;  /* 0x0004980001a77983 */ /* 0x000f680000300800 */
        /* <DEDUP_REMOVED lines=15> */
[----:B------:R-:W5:Y:S01]  /*8c40*/  LDL.LU R19, [R1+0x4e8] ;  /* 0x0004e80001137983 */ /* 0x000f620000300800 */
[----:B------:R-:W-:-:S02]  /*8c50*/  IMAD.MOV.U32 R18, RZ, RZ, R16 ;  /* 0x000000ffff127224 */ /* 0x000fc400078e0010 */
[----:B------:R-:W-:Y:S01]  /*8c60*/  IMAD.MOV.U32 R17, RZ, RZ, R15 ;  /* 0x000000ffff117224 */ /* 0x000fe200078e000f */
[----:B------:R-:W5:Y:S04]  /*8c70*/  LDL.LU R16, [R1+0x4fc] ;  /* 0x0004fc0001107983 */ /* 0x000f680000300800 */
[----:B------:R-:W5:Y:S01]  /*8c80*/  LDL.LU R15, [R1+0x4f8] ;  /* 0x0004f800010f7983 */ /* 0x000f620000300800 */
[----:B---3--:R-:W-:-:S03]  /*8c90*/  F2FP.F16.F32.PACK_AB R55, R156, R155 ;  /* 0x0000009b9c37723e */ /* 0x008fc600000000ff */
[----:B------:R-:W-:Y:S01]  /*8ca0*/  STL [R1+0x660], R252 ;  /* 0x000660fc01007387 */ /* 0x000fe20000100800 */
[----:B------:R-:W-:Y:S02]  /*8cb0*/  F2FP.F16.F32.PACK_AB R27, R31, R30 ;  /* 0x0000001e1f1b723e */ /* 0x000fe400000000ff */
[----:B------:R-:W-:Y:S01]  /*8cc0*/  F2FP.F16.F32.PACK_AB R32, R33, R32 ;  /* 0x000000202120723e */ /* 0x000fe200000000ff */
[----:B-1----:R-:W-:Y:S01]  /*8cd0*/  BAR.SYNC.DEFER_BLOCKING 0x0 ;  /* 0x0000000000007b1d */ /* 0x002fe20000010000 */
[----:B--2---:R-:W-:Y:S02]  /*8ce0*/  F2FP.F16.F32.PACK_AB R145, R174, R173 ;  /* 0x000000adae91723e */ /* 0x004fe400000000ff */
[----:B----4-:R-:W-:Y:S02]  /*8cf0*/  F2FP.F16.F32.PACK_AB R146, R172, R171 ;  /* 0x000000abac92723e */ /* 0x010fe400000000ff */
[----:B-----5:R-:W-:Y:S02]  /*8d00*/  F2FP.F16.F32.PACK_AB R147, R170, R169 ;  /* 0x000000a9aa93723e */ /* 0x020fe400000000ff */
[----:B------:R-:W-:-:S02]  /*8d10*/  F2FP.F16.F32.PACK_AB R148, R168, R167 ;  /* 0x000000a7a894723e */ /* 0x000fc400000000ff */
[----:B------:R-:W-:Y:S02]  /*8d20*/  F2FP.F16.F32.PACK_AB R125, R166, R165 ;  /* 0x000000a5a67d723e */ /* 0x000fe400000000ff */
[----:B------:R-:W-:Y:S02]  /*8d30*/  F2FP.F16.F32.PACK_AB R126, R164, R163 ;  /* 0x000000a3a47e723e */ /* 0x000fe400000000ff */
[----:B------:R-:W-:Y:S02]  /*8d40*/  F2FP.F16.F32.PACK_AB R127, R162, R161 ;  /* 0x000000a1a27f723e */ /* 0x000fe400000000ff */
[----:B------:R-:W-:Y:S02]  /*8d50*/  F2FP.F16.F32.PACK_AB R128, R160, R159 ;  /* 0x0000009fa080723e */ /* 0x000fe400000000ff */
[----:B------:R-:W-:Y:S01]  /*8d60*/  F2FP.F16.F32.PACK_AB R2, R158, R157 ;  /* 0x0000009d9e02723e */ /* 0x000fe200000000ff */
[----:B------:R-:W1:Y:S01]  /*8d70*/  @!P1 SYNCS.CCTL.IV [UR40+0x40010] ;  /* 0x04001000ff0099b1 */ /* 0x000e620008000028 */
[----:B------:R-:W-:-:S03]  /*8d80*/  F2FP.F16.F32.PACK_AB R3, R154, R153 ;  /* 0x000000999a03723e */ /* 0x000fc600000000ff */
[----:B------:R2:W-:Y:S04]  /*8d90*/  STL [R1+0x4a0], R2 ;  /* 0x0004a00201007387 */ /* 0x0005e80000100800 */
[----:B------:R-:W-:Y:S04]  /*8da0*/  STL [R1+0x4a4], R55 ;  /* 0x0004a43701007387 */ /* 0x000fe80000100800 */
[----:B------:R3:W-:Y:S01]  /*8db0*/  STL [R1+0x4a8], R3 ;  /* 0x0004a80301007387 */ /* 0x0007e20000100800 */
[----:B--2---:R-:W-:Y:S02]  /*8dc0*/  F2FP.F16.F32.PACK_AB R2, R152, R23 ;  /* 0x000000179802723e */ /* 0x004fe400000000ff */
[----:B------:R-:W-:-:S03]  /*8dd0*/  F2FP.F16.F32.PACK_AB R252, R20, R19 ;  /* 0x0000001314fc723e */ /* 0x000fc600000000ff */
[----:B------:R2:W-:Y:S01]  /*8de0*/  STL [R1+0x4ac], R2 ;  /* 0x0004ac0201007387 */ /* 0x0005e20000100800 */
[----:B---3--:R-:W-:-:S03]  /*8df0*/  F2FP.F16.F32.PACK_AB R3, R18, R17 ;  /* 0x000000111203723e */ /* 0x008fc600000000ff */
[----:B------:R-:W-:Y:S01]  /*8e00*/  STL [R1+0x664], R252 ;  /* 0x000664fc01007387 */ /* 0x000fe20000100800 */
[----:B------:R-:W-:Y:S02]  /*8e10*/  IMAD.MOV.U32 R174, RZ, RZ, R12 ;  /* 0x000000ffffae7224 */ /* 0x000fe400078e000c */
[----:B------:R-:W-:Y:S01]  /*8e20*/  IMAD.MOV.U32 R173, RZ, RZ, R11 ;  /* 0x000000ffffad7224 */ /* 0x000fe200078e000b */
[----:B------:R-:W-:Y:S01]  /*8e30*/  F2FP.F16.F32.PACK_AB R33, R35, R34 ;  /* 0x000000222321723e */ /* 0x000fe200000000ff */
[----:B------:R-:W-:Y:S01]  /*8e40*/  IMAD.MOV.U32 R170, RZ, RZ, R10 ;  /* 0x000000ffffaa7224 */ /* 0x000fe200078e000a */
[----:B--2---:R-:W-:Y:S01]  /*8e50*/  F2FP.F16.F32.PACK_AB R2, R22, R21 ;  /* 0x000000151602723e */ /* 0x004fe200000000ff */
[----:B------:R-:W-:Y:S01]  /*8e60*/  IMAD.MOV.U32 R169, RZ, RZ, R9 ;  /* 0x000000ffffa97224 */ /* 0x000fe200078e0009 */
[----:B------:R-:W-:Y:S01]  /*8e70*/  F2FP.F16.F32.PACK_AB R40, R41, R40 ;  /* 0x000000282928723e */ /* 0x000fe200000000ff */
[----:B------:R-:W-:Y:S01]  /*8e80*/  IMAD.MOV.U32 R166, RZ, RZ, R8 ;  /* 0x000000ffffa67224 */ /* 0x000fe200078e0008 */
[----:B------:R-:W-:Y:S01]  /*8e90*/  F2FP.F16.F32.PACK_AB R48, R49, R48 ;  /* 0x000000303130723e */ /* 0x000fe200000000ff */
[----:B------:R2:W-:Y:S04]  /*8ea0*/  STL [R1+0x490], R2 ;  /* 0x0004900201007387 */ /* 0x0005e80000100800 */
[----:B------:R3:W-:Y:S01]  /*8eb0*/  STL [R1+0x498], R3 ;  /* 0x0004980301007387 */ /* 0x0007e20000100800 */
[----:B------:R-:W-:Y:S01]  /*8ec0*/  IMAD.MOV.U32 R165, RZ, RZ, R7 ;  /* 0x000000ffffa57224 */ /* 0x000fe200078e0007 */
[----:B-1----:R-:W-:Y:S01]  /*8ed0*/  BAR.SYNC.DEFER_BLOCKING 0x0 ;  /* 0x0000000000007b1d */ /* 0x002fe20000010000 */
[----:B--2---:R-:W-:-:S05]  /*8ee0*/  F2FP.F16.F32.PACK_AB R2, R16, R15 ;  /* 0x0000000f1002723e */ /* 0x004fca00000000ff */
        /* <DEDUP_REMOVED lines=8> */
[----:B---3--:R-:W-:Y:S01]  /*8f70*/  F2FP.F16.F32.PACK_AB R3, R178, R177 ;  /* 0x000000b1b203723e */ /* 0x008fe200000000ff */
[----:B------:R-:W3:Y:S02]  /*8f80*/  @!P1 SYNCS.CCTL.IV [UR40+0x40018] ;  /* 0x04001800ff0099b1 */ /* 0x000ee40008000028 */
[----:B------:R-:W5:Y:S04]  /*8f90*/  LDL.LU R189, [R1+0x510] ;  /* 0x0005100001bd7983 */ /* 0x000f680000300800 */
        /* <DEDUP_REMOVED lines=10> */
[----:B------:R-:W1:Y:S04]  /*9040*/  LDL.LU R176, [R1+0x54c] ;  /* 0x00054c0001b07983 */ /* 0x000e680000300800 */
[----:B------:R-:W1:Y:S04]  /*9050*/  LDL.LU R175, [R1+0x548] ;  /* 0x0005480001af7983 */ /* 0x000e680000300800 */
        /* <DEDUP_REMOVED lines=34> */
[----:B------:R-:W-:-:S03]  /*9280*/  F2FP.F16.F32.PACK_AB R55, R174, R173 ;  /* 0x000000adae37723e */ /* 0x000fc600000000ff */
[----:B------:R1:W-:Y:S01]  /*9290*/  STL [R1+0x460], R3 ;  /* 0x0004600301007387 */ /* 0x0003e20000100800 */
[----:B--2---:R-:W-:Y:S02]  /*92a0*/  F2FP.F16.F32.PACK_AB R141, R194, R193 ;  /* 0x000000c1c28d723e */ /* 0x004fe400000000ff */
[----:B----4-:R-:W-:Y:S02]  /*92b0*/  F2FP.F16.F32.PACK_AB R142, R192, R191 ;  /* 0x000000bfc08e723e */ /* 0x010fe400000000ff */
[----:B-----5:R-:W-:Y:S02]  /*92c0*/  F2FP.F16.F32.PACK_AB R143, R190, R189 ;  /* 0x000000bdbe8f723e */ /* 0x020fe400000000ff */
[----:B---3--:R-:W-:Y:S02]  /*92d0*/  F2FP.F16.F32.PACK_AB R144, R188, R187 ;  /* 0x000000bbbc90723e */ /* 0x008fe400000000ff */
[----:B------:R-:W-:Y:S02]  /*92e0*/  F2FP.F16.F32.PACK_AB R121, R186, R185 ;  /* 0x000000b9ba79723e */ /* 0x000fe400000000ff */
[----:B------:R-:W-:-:S02]  /*92f0*/  F2FP.F16.F32.PACK_AB R122, R184, R183 ;  /* 0x000000b7b87a723e */ /* 0x000fc400000000ff */
[----:B------:R-:W-:Y:S02]  /*9300*/  F2FP.F16.F32.PACK_AB R123, R182, R181 ;  /* 0x000000b5b67b723e */ /* 0x000fe400000000ff */
[----:B------:R-:W-:Y:S02]  /*9310*/  F2FP.F16.F32.PACK_AB R124, R180, R179 ;  /* 0x000000b3b47c723e */ /* 0x000fe400000000ff */
[----:B-1----:R-:W-:-:S05]  /*9320*/  F2FP.F16.F32.PACK_AB R2, R176, R175 ;  /* 0x000000afb002723e */ /* 0x002fca00000000ff */
[----:B------:R1:W-:Y:S01]  /*9330*/  STL [R1+0x464], R2 ;  /* 0x0004640201007387 */ /* 0x0003e20000100800 */
[----:B------:R-:W-:-:S03]  /*9340*/  F2FP.F16.F32.PACK_AB R3, R172, R171 ;  /* 0x000000abac03723e */ /* 0x000fc600000000ff */
[----:B------:R2:W-:Y:S04]  /*9350*/  STL [R1+0x468], R55 ;  /* 0x0004683701007387 */ /* 0x0005e80000100800 */
[----:B------:R3:W-:Y:S01]  /*9360*/  STL [R1+0x46c], R3 ;  /* 0x00046c0301007387 */ /* 0x0007e20000100800 */
[----:B-1----:R-:W-:Y:S02]  /*9370*/  F2FP.F16.F32.PACK_AB R2, R170, R169 ;  /* 0x000000a9aa02723e */ /* 0x002fe400000000ff */
[----:B--2---:R-:W-:-:S03]  /*9380*/  F2FP.F16.F32.PACK_AB R55, R168, R167 ;  /* 0x000000a7a837723e */ /* 0x004fc600000000ff */
[----:B------:R1:W-:Y:S01]  /*9390*/  STL [R1+0x450], R2 ;  /* 0x0004500201007387 */ /* 0x0003e20000100800 */
[----:B---3--:R-:W-:-:S03]  /*93a0*/  F2FP.F16.F32.PACK_AB R3, R166, R165 ;  /* 0x000000a5a603723e */ /* 0x008fc600000000ff */
[----:B------:R-:W-:Y:S04]  /*93b0*/  STL [R1+0x454], R55 ;  /* 0x0004543701007387 */ /* 0x000fe80000100800 */
[----:B------:R2:W-:Y:S01]  /*93c0*/  STL [R1+0x458], R3 ;  /* 0x0004580301007387 */ /* 0x0005e20000100800 */
[----:B-1----:R-:W-:Y:S02]  /*93d0*/  F2FP.F16.F32.PACK_AB R2, R164, R163 ;  /* 0x000000a3a402723e */ /* 0x002fe400000000ff */
[----:B------:R-:W-:-:S03]  /*93e0*/  F2FP.F16.F32.PACK_AB R137, R162, R161 ;  /* 0x000000a1a289723e */ /* 0x000fc600000000ff */
[----:B------:R1:W-:Y:S01]  /*93f0*/  STL [R1+0x45c], R2 ;  /* 0x00045c0201007387 */ /* 0x0003e20000100800 */
[----:B--2---:R-:W-:Y:S02]  /*9400*/  F2FP.F16.F32.PACK_AB R3, R14, R13 ;  /* 0x0000000d0e03723e */ /* 0x004fe400000000ff */
[----:B------:R-:W-:Y:S02]  /*9410*/  F2FP.F16.F32.PACK_AB R138, R160, R159 ;  /* 0x0000009fa08a723e */ /* 0x000fe400000000ff */
[----:B-1----:R-:W-:Y:S02]  /*9420*/  F2FP.F16.F32.PACK_AB R2, R18, R17 ;  /* 0x000000111202723e */ /* 0x002fe400000000ff */
[----:B------:R-:W-:-:S03]  /*9430*/  F2FP.F16.F32.PACK_AB R139, R158, R157 ;  /* 0x0000009d9e8b723e */ /* 0x000fc600000000ff */
[----:B------:R1:W-:Y:S01]  /*9440*/  STL [R1+0x420], R2 ;  /* 0x0004200201007387 */ /* 0x0003e20000100800 */
[----:B------:R-:W-:Y:S02]  /*9450*/  F2FP.F16.F32.PACK_AB R140, R156, R155 ;  /* 0x0000009b9c8c723e */ /* 0x000fe400000000ff */
[----:B------:R-:W-:Y:S02]  /*9460*/  F2FP.F16.F32.PACK_AB R117, R154, R153 ;  /* 0x000000999a75723e */ /* 0x000fe400000000ff */
[----:B------:R-:W-:Y:S02]  /*9470*/  F2FP.F16.F32.PACK_AB R118, R152, R23 ;  /* 0x000000179876723e */ /* 0x000fe400000000ff */
[----:B------:R-:W-:Y:S02]  /*9480*/  F2FP.F16.F32.PACK_AB R119, R22, R21 ;  /* 0x000000151677723e */ /* 0x000fe400000000ff */
[----:B------:R-:W-:Y:S02]  /*9490*/  F2FP.F16.F32.PACK_AB R120, R20, R19 ;  /* 0x000000131478723e */ /* 0x000fe400000000ff */
[----:B------:R-:W-:-:S05]  /*94a0*/  F2FP.F16.F32.PACK_AB R15, R16, R15 ;  /* 0x0000000f100f723e */ /* 0x000fca00000000ff */
[----:B------:R-:W-:Y:S01]  /*94b0*/  STL [R1+0x424], R15 ;  /* 0x0004240f01007387 */ /* 0x000fe20000100800 */
[----:B-1----:R-:W-:-:S03]  /*94c0*/  F2FP.F16.F32.PACK_AB R2, R12, R11 ;  /* 0x0000000b0c02723e */ /* 0x002fc600000000ff */
[----:B------:R1:W-:Y:S04]  /*94d0*/  STL [R1+0x428], R3 ;  /* 0x0004280301007387 */ /* 0x0003e80000100800 */
[----:B------:R2:W-:Y:S01]  /*94e0*/  STL [R1+0x42c], R2 ;  /* 0x00042c0201007387 */ /* 0x0005e20000100800 */
[----:B------:R-:W-:-:S05]  /*94f0*/  F2FP.F16.F32.PACK_AB R9, R10, R9 ;  /* 0x000000090a09723e */ /* 0x000fca00000000ff */
[----:B------:R-:W-:Y:S01]  /*9500*/  STL [R1+0x410], R9 ;  /* 0x0004100901007387 */ /* 0x000fe20000100800 */
[----:B-1----:R-:W-:-:S05]  /*9510*/  F2FP.F16.F32.PACK_AB R3, R8, R7 ;  /* 0x000000070803723e */ /* 0x002fca00000000ff */
[----:B------:R1:W-:Y:S01]  /*9520*/  STL [R1+0x414], R3 ;  /* 0x0004140301007387 */ /* 0x0003e20000100800 */
[----:B--2---:R-:W-:-:S03]  /*9530*/  F2FP.F16.F32.PACK_AB R2, R6, R5 ;  /* 0x000000050602723e */ /* 0x004fc600000000ff */
[----:B------:R-:W2:Y:S04]  /*9540*/  LDL.LU R59, [R1+0x204] ;  /* 0x00020400013b7983 */ /* 0x000ea80000300800 */
[----:B------:R3:W-:Y:S01]  /*9550*/  STL [R1+0x418], R2 ;  /* 0x0004180201007387 */ /* 0x0007e20000100800 */
[----:B------:R-:W-:-:S03]  /*9560*/  F2FP.F16.F32.PACK_AB R252, R4, R0 ;  /* 0x0000000004fc723e */ /* 0x000fc600000000ff */
[----:B------:R-:W2:Y:S04]  /*9570*/  LDL.LU R58, [R1+0x200] ;  /* 0x00020000013a7983 */ /* 0x000ea80000300800 */
[----:B------:R-:W4:Y:S04]  /*9580*/  LDL.LU R57, [R1+0x20c] ;  /* 0x00020c0001397983 */ /* 0x000f280000300800 */
[----:B------:R-:W4:Y:S04]  /*9590*/  LDL.LU R56, [R1+0x208] ;  /* 0x0002080001387983 */ /* 0x000f280000300800 */
[----:B------:R-:W5:Y:S04]  /*95a0*/  LDL.LU R55, [R1+0x214] ;  /* 0x0002140001377983 */ /* 0x000f680000300800 */
[----:B-1----:R-:W5:Y:S04]  /*95b0*/  LDL.LU R3, [R1+0x210] ;  /* 0x0002100001037983 */ /* 0x002f680000300800 */
[----:B---3--:R-:W3:Y:S04]  /*95c0*/  LDL.LU R2, [R1+0x21c] ;  /* 0x00021c0001027983 */ /* 0x008ee80000300800 */
[----:B------:R-:W3:Y:S04]  /*95d0*/  LDL.LU R251, [R1+0x218] ;  /* 0x0002180001fb7983 */ /* 0x000ee80000300800 */
[----:B------:R-:W2:Y:S04]  /*95e0*/  LDL.LU R250, [R1+0x224] ;  /* 0x0002240001fa7983 */ /* 0x000ea80000300800 */
[----:B------:R-:W2:Y:S04]  /*95f0*/  LDL.LU R249, [R1+0x220] ;  /* 0x0002200001f97983 */ /* 0x000ea80000300800 */
[----:B------:R-:W4:Y:S04]  /*9600*/  LDL.LU R248, [R1+0x22c] ;  /* 0x00022c0001f87983 */ /* 0x000f280000300800 */
[----:B------:R-:W4:Y:S04]  /*9610*/  LDL.LU R247, [R1+0x228] ;  /* 0x0002280001f77983 */ /* 0x000f280000300800 */
[----:B------:R-:W3:Y:S04]  /*9620*/  LDL.LU R246, [R1+0x234] ;  /* 0x0002340001f67983 */ /* 0x000ee80000300800 */
[----:B------:R-:W3:Y:S04]  /*9630*/  LDL.LU R245, [R1+0x230] ;  /* 0x0002300001f57983 */ /* 0x000ee80000300800 */
[----:B------:R-:W3:Y:S04]  /*9640*/  LDL.LU R244, [R1+0x23c] ;  /* 0x00023c0001f47983 */ /* 0x000ee80000300800 */
[----:B------:R-:W3:Y:S04]  /*9650*/  LDL.LU R243, [R1+0x238] ;  /* 0x0002380001f37983 */ /* 0x000ee80000300800 */
[----:B------:R-:W5:Y:S04]  /*9660*/  LDL.LU R242, [R1+0x244] ;  /* 0x0002440001f27983 */ /* 0x000f680000300800 */
        /* <DEDUP_REMOVED lines=111> */
[----:B----4-:R-:W-:-:S02]  /*9d60*/  F2FP.F16.F32.PACK_AB R114, R248, R247 ;  /* 0x000000f7f872723e */ /* 0x010fc400000000ff */
[----:B-----5:R-:W-:Y:S02]  /*9d70*/  F2FP.F16.F32.PACK_AB R248, R242, R241 ;  /* 0x000000f1f2f8723e */ /* 0x020fe400000000ff */
[----:B--2---:R-:W-:Y:S02]  /*9d80*/  F2FP.F16.F32.PACK_AB R113, R250, R249 ;  /* 0x000000f9fa71723e */ /* 0x004fe400000000ff */
[----:B---3--:R-:W-:Y:S02]  /*9d90*/  F2FP.F16.F32.PACK_AB R241, R232, R231 ;  /* 0x000000e7e8f1723e */ /* 0x008fe400000000ff */
[----:B------:R-:W-:Y:S02]  /*9da0*/  F2FP.F16.F32.PACK_AB R249, R240, R239 ;  /* 0x000000eff0f9723e */ /* 0x000fe400000000ff */
[----:B------:R-:W-:Y:S02]  /*9db0*/  F2FP.F16.F32.PACK_AB R232, R226, R225 ;  /* 0x000000e1e2e8723e */ /* 0x000fe400000000ff */
[----:B------:R-:W-:-:S02]  /*9dc0*/  F2FP.F16.F32.PACK_AB R240, R234, R233 ;  /* 0x000000e9eaf0723e */ /* 0x000fc400000000ff */
[----:B------:R-:W-:Y:S02]  /*9dd0*/  F2FP.F16.F32.PACK_AB R225, R216, R215 ;  /* 0x000000d7d8e1723e */ /* 0x000fe400000000ff */
[----:B------:R-:W-:Y:S02]  /*9de0*/  F2FP.F16.F32.PACK_AB R233, R224, R223 ;  /* 0x000000dfe0e9723e */ /* 0x000fe400000000ff */
[----:B------:R-:W-:Y:S02]  /*9df0*/  F2FP.F16.F32.PACK_AB R216, R210, R209 ;  /* 0x000000d1d2d8723e */ /* 0x000fe400000000ff */
[----:B------:R-:W-:Y:S02]  /*9e00*/  F2FP.F16.F32.PACK_AB R224, R218, R217 ;  /* 0x000000d9dae0723e */ /* 0x000fe400000000ff */
[----:B------:R-:W-:Y:S02]  /*9e10*/  F2FP.F16.F32.PACK_AB R217, R208, R207 ;  /* 0x000000cfd0d9723e */ /* 0x000fe400000000ff */
[----:B------:R-:W-:-:S02]  /*9e20*/  F2FP.F16.F32.PACK_AB R208, R202, R201 ;  /* 0x000000c9cad0723e */ /* 0x000fc400000000ff */
[----:B------:R-:W-:Y:S02]  /*9e30*/  F2FP.F16.F32.PACK_AB R209, R200, R199 ;  /* 0x000000c7c8d1723e */ /* 0x000fe400000000ff */
[----:B------:R-:W-:Y:S02]  /*9e40*/  F2FP.F16.F32.PACK_AB R135, R55, R3 ;  /* 0x000000033787723e */ /* 0x000fe400000000ff */
[----:B------:R-:W-:Y:S01]  /*9e50*/  F2FP.F16.F32.PACK_AB R136, R2, R251 ;  /* 0x000000fb0288723e */ /* 0x000fe200000000ff */
[----:B------:R-:W2:Y:S01]  /*9e60*/  LDL.LU R55, [R1+0x4] ;  /* 0x0000040001377983 */ /* 0x000ea20000300800 */
        /* <DEDUP_REMOVED lines=32> */
[----:B------:R-:W2:Y:S04]  /*a070*/  LDL.LU R8, [R1] ;  /* 0x0000000001087983 */ /* 0x000ea80000300800 */
[----:B------:R-:W3:Y:S04]  /*a080*/  LDL.LU R56, [R1+0xc] ;  /* 0x00000c0001387983 */ /* 0x000ee80000300800 */
[----:B------:R-:W3:Y:S04]  /*a090*/  LDL.LU R9, [R1+0x8] ;  /* 0x0000080001097983 */ /* 0x000ee80000300800 */
[----:B------:R-:W4:Y:S04]  /*a0a0*/  LDL.LU R57, [R1+0x14] ;  /* 0x0000140001397983 */ /* 0x000f280000300800 */
[----:B------:R-:W4:Y:S01]  /*a0b0*/  LDL.LU R10, [R1+0x10] ;  /* 0x00001000010a7983 */ /* 0x000f220000300800 */
[----:B------:R-:W-:-:S03]  /*a0c0*/  F2FP.F16.F32.PACK_AB R19, R4, R0 ;  /* 0x000000000413723e */ /* 0x000fc600000000ff */
[----:B------:R-:W5:Y:S01]  /*a0d0*/  LDL.LU R58, [R1+0x1c] ;  /* 0x00001c00013a7983 */ /* 0x000f620000300800 */
[----:B------:R-:W-:-:S03]  /*a0e0*/  F2FP.F16.F32.PACK_AB R18, R6, R5 ;  /* 0x000000050612723e */ /* 0x000fc600000000ff */
        /* <DEDUP_REMOVED lines=127> */
[----:B------:R-:W5:Y:S01]  /*a8e0*/  LDL.LU R244, [R1+0x1e0] ;  /* 0x0001e00001f47983 */ /* 0x000f620000300800 */
[----:B--2---:R-:W-:-:S03]  /*a8f0*/  F2FP.F16.F32.PACK_AB R8, R55, R8 ;  /* 0x000000083708723e */ /* 0x004fc600000000ff */
[----:B------:R-:W2:Y:S01]  /*a900*/  LDL.LU R245, [R1+0x1e8] ;  /* 0x0001e80001f57983 */ /* 0x000ea20000300800 */
[----:B---3--:R-:W-:-:S03]  /*a910*/  F2FP.F16.F32.PACK_AB R9, R56, R9 ;  /* 0x000000093809723e */ /* 0x008fc600000000ff */
[----:B------:R-:W3:Y:S01]  /*a920*/  LDL.LU R2, [R1+0x1f4] ;  /* 0x0001f40001027983 */ /* 0x000ee20000300800 */
[----:B----4-:R-:W-:-:S03]  /*a930*/  F2FP.F16.F32.PACK_AB R10, R57, R10 ;  /* 0x0000000a390a723e */ /* 0x010fc600000000ff */
[----:B------:R-:W3:Y:S01]  /*a940*/  LDL.LU R246, [R1+0x1f0] ;  /* 0x0001f00001f67983 */ /* 0x000ee20000300800 */
[----:B-----5:R-:W-:-:S03]  /*a950*/  F2FP.F16.F32.PACK_AB R11, R58, R11 ;  /* 0x0000000b3a0b723e */ /* 0x020fc600000000ff */
[----:B------:R-:W4:Y:S01]  /*a960*/  LDL.LU R247, [R1+0x1f8] ;  /* 0x0001f80001f77983 */ /* 0x000f220000300800 */
[----:B------:R-:W-:-:S03]  /*a970*/  F2FP.F16.F32.PACK_AB R4, R59, R4 ;  /* 0x000000043b04723e */ /* 0x000fc600000000ff */
[----:B------:R-:W5:Y:S01]  /*a980*/  LDL.LU R55, [R1+0x7e8] ;  /* 0x0007e80001377983 */ /* 0x000f620000300800 */
[----:B------:R-:W-:-:S03]  /*a990*/  F2FP.F16.F32.PACK_AB R5, R60, R5 ;  /* 0x000000053c05723e */ /* 0x000fc600000000ff */
[----:B------:R-:W2:Y:S01]  /*a9a0*/  LDL.LU R56, [R1+0x7e4] ;  /* 0x0007e40001387983 */ /* 0x000ea20000300800 */
[----:B------:R-:W-:-:S03]  /*a9b0*/  F2FP.F16.F32.PACK_AB R6, R61, R6 ;  /* 0x000000063d06723e */ /* 0x000fc600000000ff */
[----:B------:R-:W2:Y:S01]  /*a9c0*/  LDL.LU R57, [R1+0x7e0] ;  /* 0x0007e00001397983 */ /* 0x000ea20000300800 */
[----:B------:R-:W-:-:S03]  /*a9d0*/  F2FP.F16.F32.PACK_AB R7, R62, R7 ;  /* 0x000000073e07723e */ /* 0x000fc600000000ff */
[----:B------:R-:W3:Y:S01]  /*a9e0*/  LDL.LU R58, [R1+0x7dc] ;  /* 0x0007dc00013a7983 */ /* 0x000ee20000300800 */
[----:B------:R-:W-:-:S03]  /*a9f0*/  F2FP.F16.F32.PACK_AB R12, R63, R12 ;  /* 0x0000000c3f0c723e */ /* 0x000fc600000000ff */
[----:B------:R-:W3:Y:S01]  /*aa00*/  LDL.LU R59, [R1+0x7d8] ;  /* 0x0007d800013b7983 */ /* 0x000ee20000300800 */
[----:B------:R-:W-:-:S03]  /*aa10*/  F2FP.F16.F32.PACK_AB R13, R64, R13 ;  /* 0x0000000d400d723e */ /* 0x000fc600000000ff */
[----:B------:R-:W4:Y:S01]  /*aa20*/  LDL.LU R60, [R1+0x7d4] ;  /* 0x0007d400013c7983 */ /* 0x000f220000300800 */
        /* <DEDUP_REMOVED lines=69> */
[----:B------:R-:W4:Y:S04]  /*ae80*/  LDL.LU R95, [R1+0x748] ;  /* 0x00074800015f7983 */ /* 0x000f280000300800 */
        /* <DEDUP_REMOVED lines=34> */
[----:B------:R-:W-:Y:S02]  /*b0b0*/  IMAD.MOV.U32 R28, RZ, RZ, R113 ;  /* 0x000000ffff1c7224 */ /* 0x000fe400078e0071 */
[----:B------:R-:W-:Y:S01]  /*b0c0*/  IMAD.MOV.U32 R29, RZ, RZ, R114 ;  /* 0x000000ffff1d7224 */ /* 0x000fe200078e0072 */
[----:B------:R-:W-:Y:S01]  /*b0d0*/  F2FP.F16.F32.PACK_AB R34, R37, R36 ;  /* 0x000000242522723e */ /* 0x000fe200000000ff */
[----:B------:R-:W-:Y:S02]  /*b0e0*/  IMAD.MOV.U32 R30, RZ, RZ, R115 ;  /* 0x000000ffff1e7224 */ /* 0x000fe400078e0073 */
[----:B------:R-:W-:Y:S01]  /*b0f0*/  IMAD.MOV.U32 R31, RZ, RZ, R116 ;  /* 0x000000ffff1f7224 */ /* 0x000fe200078e0074 */
[----:B------:R-:W-:Y:S01]  /*b100*/  F2FP.F16.F32.PACK_AB R35, R39, R38 ;  /* 0x000000262723723e */ /* 0x000fe200000000ff */
[----:B------:R-:W-:Y:S01]  /*b110*/  IMAD.MOV.U32 R36, RZ, RZ, R117 ;  /* 0x000000ffff247224 */ /* 0x000fe200078e0075 */
[----:B------:R-:W-:Y:S01]  /*b120*/  F2FP.F16.F32.PACK_AB R41, R43, R42 ;  /* 0x0000002a2b29723e */ /* 0x000fe200000000ff */
[----:B------:R-:W-:Y:S01]  /*b130*/  IMAD.MOV.U32 R37, RZ, RZ, R118 ;  /* 0x000000ffff257224 */ /* 0x000fe200078e0076 */
[----:B------:R-:W-:Y:S01]  /*b140*/  F2FP.F16.F32.PACK_AB R42, R45, R44 ;  /* 0x0000002c2d2a723e */ /* 0x000fe200000000ff */
[----:B------:R-:W-:-:S02]  /*b150*/  IMAD.MOV.U32 R38, RZ, RZ, R119 ;  /* 0x000000ffff267224 */ /* 0x000fc400078e0077 */
[----:B------:R-:W-:Y:S01]  /*b160*/  IMAD.MOV.U32 R39, RZ, RZ, R120 ;  /* 0x000000ffff277224 */ /* 0x000fe200078e0078 */
[----:B------:R-:W-:Y:S01]  /*b170*/  F2FP.F16.F32.PACK_AB R43, R47, R46 ;  /* 0x0000002e2f2b723e */ /* 0x000fe200000000ff */
[----:B------:R-:W-:Y:S01]  /*b180*/  IMAD.MOV.U32 R44, RZ, RZ, R121 ;  /* 0x000000ffff2c7224 */ /* 0x000fe200078e0079 */
[----:B------:R-:W-:Y:S01]  /*b190*/  F2FP.F16.F32.PACK_AB R49, R51, R50 ;  /* 0x000000323331723e */ /* 0x000fe200000000ff */
[----:B------:R-:W-:Y:S01]  /*b1a0*/  IMAD.MOV.U32 R45, RZ, RZ, R122 ;  /* 0x000000ffff2d7224 */ /* 0x000fe200078e007a */
[----:B------:R-:W-:Y:S01]  /*b1b0*/  F2FP.F16.F32.PACK_AB R50, R53, R52 ;  /* 0x000000343532723e */ /* 0x000fe200000000ff */
[----:B------:R-:W-:Y:S02]  /*b1c0*/  IMAD.MOV.U32 R46, RZ, RZ, R123 ;  /* 0x000000ffff2e7224 */ /* 0x000fe400078e007b */
[----:B------:R-:W-:Y:S01]  /*b1d0*/  IMAD.MOV.U32 R47, RZ, RZ, R124 ;  /* 0x000000ffff2f7224 */ /* 0x000fe200078e007c */
[----:B-----5:R-:W-:Y:S01]  /*b1e0*/  F2FP.F16.F32.PACK_AB R51, R55, R54 ;  /* 0x000000363733723e */ /* 0x020fe200000000ff */
[----:B------:R-:W-:-:S02]  /*b1f0*/  IMAD.MOV.U32 R52, RZ, RZ, R125 ;  /* 0x000000ffff347224 */ /* 0x000fc400078e007d */
[----:B------:R-:W-:Y:S02]  /*b200*/  IMAD.MOV.U32 R53, RZ, RZ, R126 ;  /* 0x000000ffff357224 */ /* 0x000fe400078e007e */
[----:B------:R-:W-:Y:S01]  /*b210*/  IMAD.MOV.U32 R54, RZ, RZ, R127 ;  /* 0x000000ffff367224 */ /* 0x000fe200078e007f */
[----:B--2---:R-:W-:Y:S01]  /*b220*/  F2FP.F16.F32.PACK_AB R56, R57, R56 ;  /* 0x000000383938723e */ /* 0x004fe200000000ff */
[----:B------:R-:W-:Y:S01]  /*b230*/  IMAD.MOV.U32 R55, RZ, RZ, R128 ;  /* 0x000000ffff377224 */ /* 0x000fe200078e0080 */
[----:B---3--:R-:W-:Y:S02]  /*b240*/  F2FP.F16.F32.PACK_AB R57, R59, R58 ;  /* 0x0000003a3b39723e */ /* 0x008fe400000000ff */
[----:B----4-:R-:W-:Y:S01]  /*b250*/  F2FP.F16.F32.PACK_AB R58, R61, R60 ;  /* 0x0000003c3d3a723e */ /* 0x010fe200000000ff */
[----:B------:R-:W-:Y:S02]  /*b260*/  IMAD.MOV.U32 R60, RZ, RZ, R129 ;  /* 0x000000ffff3c7224 */ /* 0x000fe400078e0081 */
[----:B------:R-:W-:Y:S01]  /*b270*/  IMAD.MOV.U32 R61, RZ, RZ, R130 ;  /* 0x000000ffff3d7224 */ /* 0x000fe200078e0082 */
[----:B------:R-:W-:Y:S01]  /*b280*/  F2FP.F16.F32.PACK_AB R59, R63, R62 ;  /* 0x0000003e3f3b723e */ /* 0x000fe200000000ff */
[----:B------:R-:W-:-:S02]  /*b290*/  IMAD.MOV.U32 R62, RZ, RZ, R131 ;  /* 0x000000ffff3e7224 */ /* 0x000fc400078e0083 */
[----:B------:R-:W-:Y:S01]  /*b2a0*/  IMAD.MOV.U32 R63, RZ, RZ, R132 ;  /* 0x000000ffff3f7224 */ /* 0x000fe200078e0084 */
[----:B------:R-:W-:Y:S02]  /*b2b0*/  F2FP.F16.F32.PACK_AB R64, R65, R64 ;  /* 0x000000404140723e */ /* 0x000fe400000000ff */
[----:B------:R-:W-:Y:S02]  /*b2c0*/  F2FP.F16.F32.PACK_AB R65, R67, R66 ;  /* 0x000000424341723e */ /* 0x000fe400000000ff */
[----:B------:R-:W-:Y:S01]  /*b2d0*/  F2FP.F16.F32.PACK_AB R66, R69, R68 ;  /* 0x000000444542723e */ /* 0x000fe200000000ff */
        /* <DEDUP_REMOVED lines=31> */
[----:B------:R-:W-:Y:S02]  /*b4d0*/  F2FP.F16.F32.PACK_AB R98, R101, R100 ;  /* 0x000000646562723e */ /* 0x000fe400000000ff */
[----:B------:R-:W-:Y:S02]  /*b4e0*/  F2FP.F16.F32.PACK_AB R244, R3, R244 ;  /* 0x000000f403f4723e */ /* 0x000fe400000000ff */
[----:B------:R-:W2:Y:S04]  /*b4f0*/  LDL.LU R3, [R1+0x1fc] ;  /* 0x0001fc0001037983 */ /* 0x000ea80000300800 */
[----:B------:R-:W3:Y:S04]  /*b500*/  LDL.LU R113, [R1+0x700] ;  /* 0x0007000001717983 */ /* 0x000ee80000300800 */
[----:B------:R-:W4:Y:S04]  /*b510*/  LDL.LU R114, [R1+0x6fc] ;  /* 0x0006fc0001727983 */ /* 0x000f280000300800 */
[----:B------:R-:W4:Y:S04]  /*b520*/  LDL.LU R115, [R1+0x6f8] ;  /* 0x0006f80001737983 */ /* 0x000f280000300800 */
[----:B------:R-:W5:Y:S04]  /*b530*/  LDL.LU R116, [R1+0x6f4] ;  /* 0x0006f40001747983 */ /* 0x000f680000300800 */
[----:B------:R-:W5:Y:S04]  /*b540*/  LDL.LU R117, [R1+0x6f0] ;  /* 0x0006f00001757983 */ /* 0x000f680000300800 */
[----:B------:R-:W5:Y:S04]  /*b550*/  LDL.LU R118, [R1+0x6ec] ;  /* 0x0006ec0001767983 */ /* 0x000f680000300800 */
[----:B------:R-:W5:Y:S04]  /*b560*/  LDL.LU R119, [R1+0x6e8] ;  /* 0x0006e80001777983 */ /* 0x000f680000300800 */
[----:B------:R-:W3:Y:S04]  /*b570*/  LDL.LU R120, [R1+0x6e4] ;  /* 0x0006e40001787983 */ /* 0x000ee80000300800 */
[----:B------:R-:W3:Y:S04]  /*b580*/  LDL.LU R121, [R1+0x6e0] ;  /* 0x0006e00001797983 */ /* 0x000ee80000300800 */
[----:B------:R-:W4:Y:S04]  /*b590*/  LDL.LU R122, [R1+0x6dc] ;  /* 0x0006dc00017a7983 */ /* 0x000f280000300800 */
[----:B------:R-:W4:Y:S04]  /*b5a0*/  LDL.LU R123, [R1+0x6d8] ;  /* 0x0006d800017b7983 */ /* 0x000f280000300800 */
        /* <DEDUP_REMOVED lines=26> */
[----:B------:R-:W-:-:S02]  /*b750*/  F2FP.F16.F32.PACK_AB R245, R0, R245 ;  /* 0x000000f500f5723e */ /* 0x000fc400000000ff */
[----:B------:R-:W1:Y:S01]  /*b760*/  S2R R0, SR_TID.X ;  /* 0x0000000000007919 */ /* 0x000e620000002100 */
[----:B------:R-:W-:Y:S02]  /*b770*/  F2FP.F16.F32.PACK_AB R246, R2, R246 ;  /* 0x000000f602f6723e */ /* 0x000fe400000000ff */
[----:B------:R-:W1:Y:S01]  /*b780*/  S2R R2, SR_TID.X ;  /* 0x0000000000027919 */ /* 0x000e620000002100 */
[----:B------:R-:W-:Y:S01]  /*b790*/  F2FP.F16.F32.PACK_AB R99, R103, R102 ;  /* 0x000000666763723e */ /* 0x000fe200000000ff */
[----:B------:R-:W-:Y:S02]  /*b7a0*/  IMAD.MOV.U32 R101, RZ, RZ, R149 ;  /* 0x000000ffff657224 */ /* 0x000fe400078e0095 */
[----:B------:R-:W-:Y:S01]  /*b7b0*/  IMAD.MOV.U32 R102, RZ, RZ, R150 ;  /* 0x000000ffff667224 */ /* 0x000fe200078e0096 */
[----:B------:R-:W5:Y:S01]  /*b7c0*/  LDL.LU R149, [R1+0x670] ;  /* 0x0006700001957983 */ /* 0x000f620000300800 */
[----:B-1----:R-:W-:-:S03]  /*b7d0*/  IMAD.SHL.U32 R0, R0, 0x80, RZ ;  /* 0x0000008000007824 */ /* 0x002fc600078e00ff */
[----:B------:R-:W5:Y:S01]  /*b7e0*/  LDL.LU R150, [R1+0x66c] ;  /* 0x00066c0001967983 */ /* 0x000f620000300800 */
[----:B------:R-:W-:Y:S01]  /*b7f0*/  IMAD.SHL.U32 R2, R2, 0x10, RZ ;  /* 0x0000001002027824 */ /* 0x000fe200078e00ff */
[----:B------:R-:W-:-:S04]  /*b800*/  LOP3.LUT R0, R0, 0x780, RZ, 0xc0, !PT ;  /* 0x0000078000007812 */ /* 0x000fc800078ec0ff */
[----:B------:R-:W-:Y:S01]  /*b810*/  LOP3.LUT R0, R0, 0x70, R2, 0xf8, !PT ;  /* 0x0000007000007812 */ /* 0x000fe200078ef802 */
[----:B------:R-:W-:Y:S02]  /*b820*/  IMAD.MOV.U32 R103, RZ, RZ, R151 ;  /* 0x000000ffff677224 */ /* 0x000fe400078e0097 */
[----:B------:R-:W5:Y:S01]  /*b830*/  LDL.LU R151, [R1+0x668] ;  /* 0x0006680001977983 */ /* 0x000f620000300800 */
[----:B--2---:R-:W-:Y:S02]  /*b840*/  F2FP.F16.F32.PACK_AB R247, R3, R247 ;  /* 0x000000f703f7723e */ /* 0x004fe400000000ff */
[----:B------:R-:W1:Y:S02]  /*b850*/  S2R R3, SR_TID.X ;  /* 0x0000000000037919 */ /* 0x000e640000002100 */
[----:B-1----:R-:W-:Y:S01]  /*b860*/  LOP3.LUT R0, R0, 0x10, R3, 0x78, !PT ;  /* 0x0000001000007812 */ /* 0x002fe200078e7803 */
[----:B------:R-:W-:-:S05]  /*b870*/  IMAD.SHL.U32 R3, R3, 0x40, RZ ;  /* 0x0000004003037824 */ /* 0x000fca00078e00ff */
[----:B------:R-:W-:-:S05]  /*b880*/  LOP3.LUT R0, R0, 0x1800, R3, 0xf8, !PT ;  /* 0x0000180000007812 */ /* 0x000fca00078ef803 */
[C---:B------:R-:W-:Y:S01]  /*b890*/  VIADD R2, R0.reuse, UR40 ;  /* 0x0000002800027c36 */ /* 0x040fe20008000000 */
[----:B------:R-:W-:Y:S02]  /*b8a0*/  LOP3.LUT R3, R0, 0x20, RZ, 0x3c, !PT ;  /* 0x0000002000037812 */ /* 0x000fe400078e3cff */
[----:B---3--:R-:W-:Y:S02]  /*b8b0*/  F2FP.F16.F32.PACK_AB R120, R121, R120 ;  /* 0x000000787978723e */ /* 0x008fe400000000ff */
[----:B----4-:R-:W-:Y:S01]  /*b8c0*/  F2FP.F16.F32.PACK_AB R121, R123, R122 ;  /* 0x0000007a7b79723e */ /* 0x010fe200000000ff */
[----:B------:R-:W-:Y:S01]  /*b8d0*/  VIADD R3, R3, UR40 ;  /* 0x0000002803037c36 */ /* 0x000fe20008000000 */
[----:B-----5:R-:W-:Y:S02]  /*b8e0*/  F2FP.F16.F32.PACK_AB R122, R125, R124 ;  /* 0x0000007c7d7a723e */ /* 0x020fe400000000ff */
[----:B------:R-:W-:Y:S01]  /*b8f0*/  F2FP.F16.F32.PACK_AB R123, R127, R126 ;  /* 0x0000007e7f7b723e */ /* 0x000fe200000000ff */
[----:B------:R-:W-:Y:S04]  /*b900*/  STSM.16.M88.4 [R2], R100 ;  /* 0x0000006402007844 */ /* 0x000fe80000000200 */
[----:B------:R-:W-:Y:S04]  /*b910*/  STSM.16.M88.4 [R2+0x8000], R92 ;  /* 0x0080005c02007844 */ /* 0x000fe80000000200 */
        /* <DEDUP_REMOVED lines=14> */
[----:B------:R1:W-:Y:S04]  /*ba00*/  STSM.16.M88.4 [R3], R60 ;  /* 0x0000003c03007844 */ /* 0x0003e80000000200 */
[----:B------:R-:W-:Y:S04]  /*ba10*/  STSM.16.M88.4 [R3+0x8000], R52 ;  /* 0x0080003403007844 */ /* 0x000fe80000000200 */
[----:B-1----:R-:W2:Y:S04]  /*ba20*/  LDL.LU R60, [R1+0x420] ;  /* 0x00042000013c7983 */ /* 0x002ea80000300800 */
[----:B------:R-:W2:Y:S04]  /*ba30*/  LDL.LU R61, [R1+0x424] ;  /* 0x00042400013d7983 */ /* 0x000ea80000300800 */
[----:B------:R-:W2:Y:S04]  /*ba40*/  LDL.LU R62, [R1+0x428] ;  /* 0x00042800013e7983 */ /* 0x000ea80000300800 */
[----:B------:R-:W2:Y:S04]  /*ba50*/  LDL.LU R63, [R1+0x42c] ;  /* 0x00042c00013f7983 */ /* 0x000ea80000300800 */
[----:B------:R-:W3:Y:S04]  /*ba60*/  LDL.LU R68, [R1+0x460] ;  /* 0x0004600001447983 */ /* 0x000ee80000300800 */
[----:B------:R-:W3:Y:S04]  /*ba70*/  LDL.LU R69, [R1+0x464] ;  /* 0x0004640001457983 */ /* 0x000ee80000300800 */
[----:B------:R-:W3:Y:S04]  /*ba80*/  LDL.LU R70, [R1+0x468] ;  /* 0x0004680001467983 */ /* 0x000ee80000300800 */
[----:B------:R-:W3:Y:S04]  /*ba90*/  LDL.LU R71, [R1+0x46c] ;  /* 0x00046c0001477983 */ /* 0x000ee80000300800 */
[----:B------:R-:W4:Y:S04]  /*baa0*/  LDL.LU R84, [R1+0x630] ;  /* 0x0006300001547983 */ /* 0x000f280000300800 */
[----:B------:R-:W4:Y:S04]  /*bab0*/  LDL.LU R85, [R1+0x634] ;  /* 0x0006340001557983 */ /* 0x000f280000300800 */
[----:B------:R-:W4:Y:S04]  /*bac0*/  LDL.LU R86, [R1+0x638] ;  /* 0x0006380001567983 */ /* 0x000f280000300800 */
[----:B------:R-:W4:Y:S04]  /*bad0*/  LDL.LU R87, [R1+0x63c] ;  /* 0x00063c0001577983 */ /* 0x000f280000300800 */
[----:B------:R-:W5:Y:S04]  /*bae0*/  LDL.LU R76, [R1+0x4a0] ;  /* 0x0004a000014c7983 */ /* 0x000f680000300800 */
[----:B------:R-:W-:Y:S04]  /*baf0*/  STSM.16.M88.4 [R3+0x10000], R44 ;  /* 0x0100002c03007844 */ /* 0x000fe80000000200 */
[----:B------:R-:W5:Y:S04]  /*bb00*/  LDL.LU R77, [R1+0x4a4] ;  /* 0x0004a400014d7983 */ /* 0x000f680000300800 */
[----:B------:R-:W-:Y:S04]  /*bb10*/  STSM.16.M88.4 [R3+0x18000], R36 ;  /* 0x0180002403007844 */ /* 0x000fe80000000200 */
[----:B------:R-:W5:Y:S04]  /*bb20*/  LDL.LU R78, [R1+0x4a8] ;  /* 0x0004a800014e7983 */ /* 0x000f680000300800 */
[----:B------:R1:W-:Y:S04]  /*bb30*/  STSM.16.M88.4 [R3+0x2000], R28 ;  /* 0x0020001c03007844 */ /* 0x0003e80000000200 */
[----:B------:R-:W5:Y:S04]  /*bb40*/  LDL.LU R79, [R1+0x4ac] ;  /* 0x0004ac00014f7983 */ /* 0x000f680000300800 */
[----:B-1----:R-:W2:Y:S01]  /*bb50*/  LDL.LU R28, [R1+0x410] ;  /* 0x00041000011c7983 */ /* 0x002ea20000300800 */
[----:B------:R-:W-:-:S03]  /*bb60*/  IMAD.MOV.U32 R31, RZ, RZ, R252 ;  /* 0x000000ffff1f7224 */ /* 0x000fc600078e00fc */
[----:B------:R-:W2:Y:S04]  /*bb70*/  LDL.LU R29, [R1+0x414] ;  /* 0x00041400011d7983 */ /* 0x000ea80000300800 */
[----:B------:R-:W2:Y:S04]  /*bb80*/  LDL.LU R30, [R1+0x418] ;  /* 0x00041800011e7983 */ /* 0x000ea80000300800 */
[----:B------:R-:W3:Y:S04]  /*bb90*/  LDL.LU R252, [R1+0x664] ;  /* 0x0006640001fc7983 */ /* 0x000ee80000300800 */
[----:B------:R-:W2:Y:S04]  /*bba0*/  LDL.LU R36, [R1+0x450] ;  /* 0x0004500001247983 */ /* 0x000ea80000300800 */
[----:B------:R-:W2:Y:S04]  /*bbb0*/  LDL.LU R37, [R1+0x454] ;  /* 0x0004540001257983 */ /* 0x000ea80000300800 */
[----:B------:R-:W2:Y:S04]  /*bbc0*/  LDL.LU R38, [R1+0x458] ;  /* 0x0004580001267983 */ /* 0x000ea80000300800 */
[----:B------:R-:W2:Y:S04]  /*bbd0*/  LDL.LU R39, [R1+0x45c] ;  /* 0x00045c0001277983 */ /* 0x000ea80000300800 */
[----:B------:R-:W2:Y:S01]  /*bbe0*/  LDL.LU R44, [R1+0x490] ;  /* 0x00049000012c7983 */ /* 0x000ea20000300800 */
[----:B---3--:R-:W-:-:S03]  /*bbf0*/  IMAD.MOV.U32 R45, RZ, RZ, R252 ;  /* 0x000000ffff2d7224 */ /* 0x008fc600078e00fc */
[----:B------:R-:W3:Y:S04]  /*bc00*/  LDL.LU R252, [R1+0x660] ;  /* 0x0006600001fc7983 */ /* 0x000ee80000300800 */
[----:B------:R-:W3:Y:S04]  /*bc10*/  LDL.LU R46, [R1+0x498] ;  /* 0x00049800012e7983 */ /* 0x000ee80000300800 */
[----:B------:R-:W3:Y:S04]  /*bc20*/  LDL.LU R47, [R1+0x49c] ;  /* 0x00049c00012f7983 */ /* 0x000ee80000300800 */
[----:B------:R-:W3:Y:S04]  /*bc30*/  LDL.LU R52, [R1+0x620] ;  /* 0x0006200001347983 */ /* 0x000ee80000300800 */
[----:B------:R-:W3:Y:S04]  /*bc40*/  LDL.LU R53, [R1+0x624] ;  /* 0x0006240001357983 */ /* 0x000ee80000300800 */
[----:B------:R-:W3:Y:S01]  /*bc50*/  LDL.LU R54, [R1+0x628] ;  /* 0x0006280001367983 */ /* 0x000ee20000300800 */
[----:B------:R-:W-:-:S03]  /*bc60*/  LOP3.LUT R8, R0, 0x40, RZ, 0x3c, !PT ;  /* 0x0000004000087812 */ /* 0x000fc600078e3cff */
[----:B------:R-:W-:Y:S01]  /*bc70*/  STSM.16.M88.4 [R3+0xa000], R224 ;  /* 0x00a000e003007844 */ /* 0x000fe20000000200 */
[----:B------:R-:W-:-:S03]  /*bc80*/  F2FP.F16.F32.PACK_AB R128, R129, R128 ;  /* 0x000000808180723e */ /* 0x000fc600000000ff */
[----:B------:R-:W-:Y:S01]  /*bc90*/  STSM.16.M88.4 [R3+0x12000], R192 ;  /* 0x012000c003007844 */ /* 0x000fe20000000200 */
[----:B------:R-:W-:-:S03]  /*bca0*/  F2FP.F16.F32.PACK_AB R129, R131, R130 ;  /* 0x000000828381723e */ /* 0x000fc600000000ff */
[----:B------:R-:W-:Y:S01]  /*bcb0*/  STSM.16.M88.4 [R3+0x1a000], R160 ;  /* 0x01a000a003007844 */ /* 0x000fe20000000200 */
[----:B------:R-:W-:-:S03]  /*bcc0*/  F2FP.F16.F32.PACK_AB R130, R133, R132 ;  /* 0x000000848582723e */ /* 0x000fc600000000ff */
[----:B------:R-:W-:Y:S01]  /*bcd0*/  STSM.16.M88.4 [R3+0x4000], R4 ;  /* 0x0040000403007844 */ /* 0x000fe20000000200 */
[----:B------:R-:W-:Y:S01]  /*bce0*/  F2FP.F16.F32.PACK_AB R131, R135, R134 ;  /* 0x000000868783723e */ /* 0x000fe200000000ff */
[----:B------:R-:W-:Y:S02]  /*bcf0*/  VIADD R8, R8, UR40 ;  /* 0x0000002808087c36 */ /* 0x000fe40008000000 */
[----:B------:R-:W-:Y:S04]  /*bd00*/  STSM.16.M88.4 [R3+0xc000], R164 ;  /* 0x00c000a403007844 */ /* 0x000fe80000000200 */
[----:B------:R-:W-:Y:S04]  /*bd10*/  STSM.16.M88.4 [R3+0x14000], R196 ;  /* 0x014000c403007844 */ /* 0x000fe80000000200 */
[----:B------:R-:W-:Y:S04]  /*bd20*/  STSM.16.M88.4 [R3+0x1c000], R228 ;  /* 0x01c000e403007844 */ /* 0x000fe80000000200 */
[----:B------:R-:W-:Y:S04]  /*bd30*/  STSM.16.M88.4 [R3+0x6000], R32 ;  /* 0x0060002003007844 */ /* 0x000fe80000000200 */
[----:B------:R-:W-:Y:S04]  /*bd40*/  STSM.16.M88.4 [R3+0xe000], R64 ;  /* 0x00e0004003007844 */ /* 0x000fe80000000200 */
[----:B------:R-:W-:Y:S04]  /*bd50*/  STSM.16.M88.4 [R3+0x16000], R96 ;  /* 0x0160006003007844 */ /* 0x000fe80000000200 */
[----:B------:R-:W-:Y:S04]  /*bd60*/  STSM.16.M88.4 [R3+0x1e000], R128 ;  /* 0x01e0008003007844 */ /* 0x000fe80000000200 */
[----:B----4-:R-:W-:Y:S04]  /*bd70*/  STSM.16.M88.4 [R8], R84 ;  /* 0x0000005408007844 */ /* 0x010fe80000000200 */
[----:B-----5:R-:W-:Y:S04]  /*bd80*/  STSM.16.M88.4 [R8+0x8000], R76 ;  /* 0x0080004c08007844 */ /* 0x020fe80000000200 */
[----:B------:R-:W-:Y:S01]  /*bd90*/  STSM.16.M88.4 [R8+0x10000], R68 ;  /* 0x0100004408007844 */ /* 0x000fe20000000200 */
[----:B------:R-:W-:-:S03]  /*bda0*/  LOP3.LUT R0, R0, 0x60, RZ, 0x3c, !PT ;  /* 0x0000006000007812 */ /* 0x000fc600078e3cff */
[----:B--2---:R-:W-:Y:S01]  /*bdb0*/  STSM.16.M88.4 [R8+0x18000], R60 ;  /* 0x0180003c08007844 */ /* 0x004fe20000000200 */
[----:B------:R-:W-:-:S03]  /*bdc0*/  F2FP.F16.F32.PACK_AB R104, R105, R104 ;  /* 0x000000686968723e */ /* 0x000fc600000000ff */
[----:B------:R-:W-:Y:S01]  /*bdd0*/  STSM.16.M88.4 [R8+0x2000], R248 ;  /* 0x002000f808007844 */ /* 0x000fe20000000200 */
[----:B------:R-:W-:-:S03]  /*bde0*/  F2FP.F16.F32.PACK_AB R105, R107, R106 ;  /* 0x0000006a6b69723e */ /* 0x000fc600000000ff */
[----:B------:R-:W-:Y:S01]  /*bdf0*/  STSM.16.M88.4 [R8+0xa000], R216 ;  /* 0x00a000d808007844 */ /* 0x000fe20000000200 */
[----:B------:R-:W-:-:S03]  /*be00*/  F2FP.F16.F32.PACK_AB R136, R137, R136 ;  /* 0x000000888988723e */ /* 0x000fc600000000ff */
[----:B------:R-:W-:Y:S01]  /*be10*/  STSM.16.M88.4 [R8+0x12000], R184 ;  /* 0x012000b808007844 */ /* 0x000fe20000000200 */
[----:B------:R-:W-:-:S03]  /*be20*/  F2FP.F16.F32.PACK_AB R106, R109, R108 ;  /* 0x0000006c6d6a723e */ /* 0x000fc600000000ff */
[----:B------:R-:W-:Y:S01]  /*be30*/  STSM.16.M88.4 [R8+0x1a000], R152 ;  /* 0x01a0009808007844 */ /* 0x000fe20000000200 */
[----:B------:R-:W-:Y:S02]  /*be40*/  F2FP.F16.F32.PACK_AB R107, R111, R110 ;  /* 0x0000006e6f6b723e */ /* 0x000fe400000000ff */
[----:B------:R-:W-:Y:S01]  /*be50*/  F2FP.F16.F32.PACK_AB R137, R139, R138 ;  /* 0x0000008a8b89723e */ /* 0x000fe200000000ff */
[----:B------:R-:W-:Y:S01]  /*be60*/  STSM.16.M88.4 [R8+0x4000], R12 ;  /* 0x0040000c08007844 */ /* 0x000fe20000000200 */
[----:B------:R-:W-:Y:S01]  /*be70*/  F2FP.F16.F32.PACK_AB R138, R141, R140 ;  /* 0x0000008c8d8a723e */ /* 0x000fe200000000ff */
[----:B------:R-:W-:Y:S01]  /*be80*/  VIADD R0, R0, UR40 ;  /* 0x0000002800007c36 */ /* 0x000fe20008000000 */
[----:B------:R-:W-:Y:S01]  /*be90*/  F2FP.F16.F32.PACK_AB R139, R143, R142 ;  /* 0x0000008e8f8b723e */ /* 0x000fe200000000ff */
[----:B------:R-:W-:Y:S04]  /*bea0*/  STSM.16.M88.4 [R8+0xc000], R172 ;  /* 0x00c000ac08007844 */ /* 0x000fe80000000200 */
[----:B------:R-:W-:Y:S04]  /*beb0*/  STSM.16.M88.4 [R8+0x14000], R204 ;  /* 0x014000cc08007844 */ /* 0x000fe80000000200 */
[----:B------:R-:W-:Y:S04]  /*bec0*/  STSM.16.M88.4 [R8+0x1c000], R236 ;  /* 0x01c000ec08007844 */ /* 0x000fe80000000200 */
[----:B------:R-:W-:Y:S04]  /*bed0*/  STSM.16.M88.4 [R8+0x6000], R40 ;  /* 0x0060002808007844 */ /* 0x000fe80000000200 */
[----:B------:R-:W-:Y:S04]  /*bee0*/  STSM.16.M88.4 [R8+0xe000], R72 ;  /* 0x00e0004808007844 */ /* 0x000fe80000000200 */
[----:B------:R-:W-:Y:S04]  /*bef0*/  STSM.16.M88.4 [R8+0x16000], R104 ;  /* 0x0160006808007844 */ /* 0x000fe80000000200 */
[----:B------:R-:W-:Y:S01]  /*bf00*/  STSM.16.M88.4 [R8+0x1e000], R136 ;  /* 0x01e0008808007844 */ /* 0x000fe20000000200 */
[----:B------:R-:W-:-:S02]  /*bf10*/  F2FP.F16.F32.PACK_AB R112, R113, R112 ;  /* 0x000000707170723e */ /* 0x000fc400000000ff */
[----:B------:R-:W-:Y:S02]  /*bf20*/  F2FP.F16.F32.PACK_AB R113, R115, R114 ;  /* 0x000000727371723e */ /* 0x000fe400000000ff */
[----:B------:R-:W-:Y:S02]  /*bf30*/  F2FP.F16.F32.PACK_AB R144, R145, R144 ;  /* 0x000000909190723e */ /* 0x000fe400000000ff */
[----:B------:R-:W-:Y:S02]  /*bf40*/  F2FP.F16.F32.PACK_AB R114, R117, R116 ;  /* 0x000000747572723e */ /* 0x000fe400000000ff */
[----:B------:R-:W-:Y:S02]  /*bf50*/  F2FP.F16.F32.PACK_AB R115, R119, R118 ;  /* 0x000000767773723e */ /* 0x000fe400000000ff */
[----:B------:R-:W-:Y:S02]  /*bf60*/  F2FP.F16.F32.PACK_AB R145, R147, R146 ;  /* 0x000000929391723e */ /* 0x000fe400000000ff */
[----:B------:R-:W-:-:S02]  /*bf70*/  F2FP.F16.F32.PACK_AB R146, R149, R148 ;  /* 0x000000949592723e */ /* 0x000fc400000000ff */
[----:B------:R-:W-:Y:S01]  /*bf80*/  F2FP.F16.F32.PACK_AB R147, R151, R150 ;  /* 0x000000969793723e */ /* 0x000fe200000000ff */
[----:B------:R-:W-:-:S04]  /*bf90*/  ULOP3.LUT UR7, UR7, 0x3, URZ, 0xc0, !UPT ;  /* 0x0000000307077892 */ /* 0x000fc8000f8ec03f */
[----:B------:R-:W-:Y:S02]  /*bfa0*/  ULEA UR16, UR7, UR40, 0xf ;  /* 0x0000002807107291 */ /* 0x000fe4000f8e783f */
[----:B------:R-:W-:Y:S01]  /*bfb0*/  ULEA UR17, UR7, UR14, 0x6 ;  /* 0x0000000e07117291 */ /* 0x000fe2000f8e303f */
[----:B------:R-:W-:Y:S01]  /*bfc0*/  UMOV UR18, UR19 ;  /* 0x0000001300127c82 */ /* 0x000fe20008000000 */
[----:B------:R-:W-:Y:S01]  /*bfd0*/  ELECT P0, URZ, PT ;  /* 0x00000000003f782f */ /* 0x000fe20003800000 */
[----:B---3--:R-:W-:-:S05]  /*bfe0*/  IMAD.MOV.U32 R55, RZ, RZ, R252 ;  /* 0x000000ffff377224 */ /* 0x008fca00078e00fc */
        /* <DEDUP_REMOVED lines=15> */
[----:B------:R-:W-:Y:S01]  /*c0e0*/  STSM.16.M88.4 [R0+0x1e000], R144 ;  /* 0x01e0009000007844 */ /* 0x000fe20000000200 */
[----:B------:R1:W-:Y:S06]  /*c0f0*/  MEMBAR.ALL.CTA ;  /* 0x0000000000007992 */ /* 0x0003ec0000008000 */
[----:B-1----:R-:W1:Y:S02]  /*c100*/  FENCE.VIEW.ASYNC.S ;  /* 0x00000000000073c6 */ /* 0x002e640000000000 */
[----:B-1----:R-:W-:Y:S06]  /*c110*/  BAR.SYNC.DEFER_BLOCKING 0x0 ;  /* 0x0000000000007b1d */ /* 0x002fec0000010000 */
[----:B------:R1:W-:Y:S01]  /*c120*/  UTMASTG.2D [UR16], [UR12] ;  /* 0x000000100c0073b5 */ /* 0x0003e20008008000 */
[----:B------:R0:W-:Y:S01]  /*c130*/  UTMACMDFLUSH ;  /* 0x00000000000079b7 */ /* 0x0001e20000000000 */
[----:B------:R-:W-:-:S04]  /*c140*/  DEPBAR.LE SB0, 0x0 ;  /* 0x000080000000791a */ /* 0x000fc80000000000 */
[----:B------:R-:W-:Y:S06]  /*c150*/  BAR.SYNC.DEFER_BLOCKING 0x0 ;  /* 0x0000000000007b1d */ /* 0x000fec0000010000 */
[----:B-1----:R-:W-:Y:S05]  /*c160*/  EXIT ;  /* 0x000000000000794d */ /* 0x002fea0003800000 */
.L_x_48:
[----:B------:R-:W1:Y:S02]  /*c170*/  SYNCS.PHASECHK.TRANS64.TRYWAIT P0, [UR27+0x40000], R0 ;  /* 0x04000000ff0075a7 */ /* 0x000e64000800015b */
[----:B-1----:R-:W-:Y:S05]  /*c180*/  @!P0 BRA `(.L_x_48) ;  /* 0xfffffffc00f88947 */ /* 0x002fea000383ffff */
[----:B------:R-:W-:Y:S05]  /*c190*/  BRA `(.L_x_50) ;  /* 0xffffff8c004c7947 */ /* 0x000fea000383ffff */
.L_x_51:
[----:B------:R-:W-:-:S00]  /*c1a0*/  BRA `(.L_x_51) ;  /* 0xfffffffc00fc7947 */ /* 0x000fc0000383ffff */
[----:B------:R-:W-:-:S00]  /*c1b0*/  NOP ;  /* 0x0000000000007918 */ /* 0x000fc00000000000 */
        /* <DEDUP_REMOVED lines=12> */
.L_x_52:


//--------------------- .nv.shared.gluon_wgmma    --------------------------
	.section	.nv.shared.gluon_wgmma,"aw",@nobits
	.sectionflags	@""
	.align	16
	.zero		1024


//--------------------- .nv.shared.reserved.0     --------------------------
	.section	.nv.shared.reserved.0,"aw",@nobits
	.weak		__nv_reservedSMEM_offset_0_alias
	.size		__nv_reservedSMEM_offset_0_alias, 0, 0
	.other		__nv_reservedSMEM_offset_0_alias,@"STO_CUDA_RESERVED_SHARED STV_DEFAULT"
__nv_reservedSMEM_offset_0_alias:
	.zero		0


//--------------------- .nv.constant0.gluon_wgmma --------------------------
	.section	.nv.constant0.gluon_wgmma,"a",@progbits
	.sectionflags	@""
	.align	4
.nv.constant0.gluon_wgmma:
	.zero		608


//--------------------- SYMBOLS --------------------------

	.type		.nv.reservedSmem.offset0,@object
	.size		.nv.reservedSmem.offset0,0x4
